	.target	sm_90a

	.elftype	@"ET_EXEC"


//--------------------- .note.nv.tkinfo           --------------------------
	.section	.note.nv.tkinfo,"",@"SHT_NOTE"
	.sectionflags	@"SHF_NOTE_NV_TKINFO"
	.tkinfo
        /*0018*/ 	.word	0x00000002
        /*0030*/ 	.string	""
        /*0030*/ 	.string	"ptxas"
        /*0030*/ 	.string	"Cuda compilation tools, release 13.0, V13.0.88"
        /*0030*/ 	.string	"Build cuda_13.0.r13.0/compiler.36424714_0"
        /*0030*/ 	.string	"-arch sm_90a -m 64 "



//--------------------- .note.nv.cuinfo           --------------------------
	.section	.note.nv.cuinfo,"",@"SHT_NOTE"
	.sectionflags	@"SHF_NOTE_NV_CUINFO"
        /*0018*/ 	.short	0x0002
        /*001a*/ 	.short	0x005a
        /*001c*/ 	.short	0x0082
	.zero		2


//--------------------- .nv.info                  --------------------------
	.section	.nv.info,"",@"SHT_CUDA_INFO"
	.align	4


	//----- nvinfo : EIATTR_REGCOUNT
	.align		4
        /*0000*/ 	.byte	0x04, 0x2f
        /*0002*/ 	.short	(.L_15 - .L_14)
	.align		4
.L_14:
        /*0004*/ 	.word	index@(_ZN7cutlass13device_kernelINS_4gemm6kernel13GemmUniversalIN4cute5tupleIJiiiiEEENS1_10collective13CollectiveMmaINS1_34MainloopSm90TmaGmmaWarpSpecializedILi3ENS5_IJNS4_1CILi1EEESB_SB_EEENS1_35KernelTmaWarpSpecializedCooperativeEEENS5_IJNSA_ILi128EEENSA_ILi64EEENSA_ILi32EEEEEENS_10bfloat16_tENS5_IJlSB_lEEESJ_SK_NS4_8TiledMMAINS4_8MMA_AtomIJNS4_4SM904GMMA27MMA_64x64x16_F32BF16BF16_SSILNSO_5MajorE0ELSQ_0ELNSO_7ScaleInE1ELSR_1EEEEEENS4_6LayoutINS5_IJNSA_ILi2EEESB_SB_EEENS5_IJSB_NSA_ILi0EEESX_EEEEENS5_IJNS4_10UnderscoreES10_S10_EEEEENS4_13SM90_TMA_LOADENS4_14ComposedLayoutINS4_7SwizzleILi2ELi4ELi3EEENS4_18smem_ptr_flag_bitsILi16EEENSU_INS5_IJNSA_ILi8EEESH_EEENS5_IJSH_SB_EEEEEEEvNS4_8identityES13_S1D_vS1E_EENS_8epilogue10collective6detail29Sm90TmaWarpSpecializedAdapterINS1H_15DefaultEpilogueISJ_SK_SK_NS1G_6thread17LinearCombinationISJ_Li1EffLNS1L_9ScaleType4KindE0ELNS_15FloatRoundStyleE2ESJ_EENS1_15EpilogueDefaultEEEEEvvEEEEvNT_6ParamsE)
        /*0008*/ 	.word	0x000000a8


	//----- nvinfo : EIATTR_FRAME_SIZE
	.align		4
.L_15:
        /*000c*/ 	.byte	0x04, 0x11
        /*000e*/ 	.short	(.L_17 - .L_16)
	.align		4
.L_16:
        /*0010*/ 	.word	index@(_ZN7cutlass13device_kernelINS_4gemm6kernel13GemmUniversalIN4cute5tupleIJiiiiEEENS1_10collective13CollectiveMmaINS1_34MainloopSm90TmaGmmaWarpSpecializedILi3ENS5_IJNS4_1CILi1EEESB_SB_EEENS1_35KernelTmaWarpSpecializedCooperativeEEENS5_IJNSA_ILi128EEENSA_ILi64EEENSA_ILi32EEEEEENS_10bfloat16_tENS5_IJlSB_lEEESJ_SK_NS4_8TiledMMAINS4_8MMA_AtomIJNS4_4SM904GMMA27MMA_64x64x16_F32BF16BF16_SSILNSO_5MajorE0ELSQ_0ELNSO_7ScaleInE1ELSR_1EEEEEENS4_6LayoutINS5_IJNSA_ILi2EEESB_SB_EEENS5_IJSB_NSA_ILi0EEESX_EEEEENS5_IJNS4_10UnderscoreES10_S10_EEEEENS4_13SM90_TMA_LOADENS4_14ComposedLayoutINS4_7SwizzleILi2ELi4ELi3EEENS4_18smem_ptr_flag_bitsILi16EEENSU_INS5_IJNSA_ILi8EEESH_EEENS5_IJSH_SB_EEEEEEEvNS4_8identityES13_S1D_vS1E_EENS_8epilogue10collective6detail29Sm90TmaWarpSpecializedAdapterINS1H_15DefaultEpilogueISJ_SK_SK_NS1G_6thread17LinearCombinationISJ_Li1EffLNS1L_9ScaleType4KindE0ELNS_15FloatRoundStyleE2ESJ_EENS1_15EpilogueDefaultEEEEEvvEEEEvNT_6ParamsE)
        /*0014*/ 	.word	0x00000000


	//----- nvinfo : EIATTR_MIN_STACK_SIZE
	.align		4
.L_17:
        /*0018*/ 	.byte	0x04, 0x12
        /*001a*/ 	.short	(.L_19 - .L_18)
	.align		4
.L_18:
        /*001c*/ 	.word	index@(_ZN7cutlass13device_kernelINS_4gemm6kernel13GemmUniversalIN4cute5tupleIJiiiiEEENS1_10collective13CollectiveMmaINS1_34MainloopSm90TmaGmmaWarpSpecializedILi3ENS5_IJNS4_1CILi1EEESB_SB_EEENS1_35KernelTmaWarpSpecializedCooperativeEEENS5_IJNSA_ILi128EEENSA_ILi64EEENSA_ILi32EEEEEENS_10bfloat16_tENS5_IJlSB_lEEESJ_SK_NS4_8TiledMMAINS4_8MMA_AtomIJNS4_4SM904GMMA27MMA_64x64x16_F32BF16BF16_SSILNSO_5MajorE0ELSQ_0ELNSO_7ScaleInE1ELSR_1EEEEEENS4_6LayoutINS5_IJNSA_ILi2EEESB_SB_EEENS5_IJSB_NSA_ILi0EEESX_EEEEENS5_IJNS4_10UnderscoreES10_S10_EEEEENS4_13SM90_TMA_LOADENS4_14ComposedLayoutINS4_7SwizzleILi2ELi4ELi3EEENS4_18smem_ptr_flag_bitsILi16EEENSU_INS5_IJNSA_ILi8EEESH_EEENS5_IJSH_SB_EEEEEEEvNS4_8identityES13_S1D_vS1E_EENS_8epilogue10collective6detail29Sm90TmaWarpSpecializedAdapterINS1H_15DefaultEpilogueISJ_SK_SK_NS1G_6thread17LinearCombinationISJ_Li1EffLNS1L_9ScaleType4KindE0ELNS_15FloatRoundStyleE2ESJ_EENS1_15EpilogueDefaultEEEEEvvEEEEvNT_6ParamsE)
        /*0020*/ 	.word	0x00000000
.L_19:


//--------------------- .nv.compat                --------------------------
	.section	.nv.compat,"",@"SHT_CUDA_COMPAT_INFO"
	.align	4
        /*0000*/ 	.byte	0x02, 0x09, 0x01, 0x00, 0x02, 0x02, 0x04, 0x00, 0x02, 0x05, 0x05, 0x00, 0x03, 0x07, 0x01, 0x01
        /*0010*/ 	.byte	0x02, 0x03, 0x01, 0x00, 0x02, 0x06, 0x01, 0x00, 0x04, 0x0b, 0x08, 0x00, 0x00, 0x00, 0x00, 0x00
        /*0020*/ 	.byte	0x00, 0x00, 0x00, 0x00


//--------------------- .nv.info._ZN7cutlass13device_kernelINS_4gemm6kernel13GemmUniversalIN4cute5tupleIJiiiiEEENS1_10collective13CollectiveMmaINS1_34MainloopSm90TmaGmmaWarpSpecializedILi3ENS5_IJNS4_1CILi1EEESB_SB_EEENS1_35KernelTmaWarpSpecializedCooperativeEEENS5_IJNSA_ILi128EEENSA_ILi64EEENSA_ILi32EEEEEENS_10bfloat16_tENS5_IJlSB_lEEESJ_SK_NS4_8TiledMMAINS4_8MMA_AtomIJNS4_4SM904GMMA27MMA_64x64x16_F32BF16BF16_SSILNSO_5MajorE0ELSQ_0ELNSO_7ScaleInE1ELSR_1EEEEEENS4_6LayoutINS5_IJNSA_ILi2EEESB_SB_EEENS5_IJSB_NSA_ILi0EEESX_EEEEENS5_IJNS4_10UnderscoreES10_S10_EEEEENS4_13SM90_TMA_LOADENS4_14ComposedLayoutINS4_7SwizzleILi2ELi4ELi3EEENS4_18smem_ptr_flag_bitsILi16EEENSU_INS5_IJNSA_ILi8EEESH_EEENS5_IJSH_SB_EEEEEEEvNS4_8identityES13_S1D_vS1E_EENS_8epilogue10collective6detail29Sm90TmaWarpSpecializedAdapterINS1H_15DefaultEpilogueISJ_SK_SK_NS1G_6thread17LinearCombinationISJ_Li1EffLNS1L_9ScaleType4KindE0ELNS_15FloatRoundStyleE2ESJ_EENS1_15EpilogueDefaultEEEEEvvEEEEvNT_6ParamsE --------------------------
	.section	.nv.info._ZN7cutlass13device_kernelINS_4gemm6kernel13GemmUniversalIN4cute5tupleIJiiiiEEENS1_10collective13CollectiveMmaINS1_34MainloopSm90TmaGmmaWarpSpecializedILi3ENS5_IJNS4_1CILi1EEESB_SB_EEENS1_35KernelTmaWarpSpecializedCooperativeEEENS5_IJNSA_ILi128EEENSA_ILi64EEENSA_ILi32EEEEEENS_10bfloat16_tENS5_IJlSB_lEEESJ_SK_NS4_8TiledMMAINS4_8MMA_AtomIJNS4_4SM904GMMA27MMA_64x64x16_F32BF16BF16_SSILNSO_5MajorE0ELSQ_0ELNSO_7ScaleInE1ELSR_1EEEEEENS4_6LayoutINS5_IJNSA_ILi2EEESB_SB_EEENS5_IJSB_NSA_ILi0EEESX_EEEEENS5_IJNS4_10UnderscoreES10_S10_EEEEENS4_13SM90_TMA_LOADENS4_14ComposedLayoutINS4_7SwizzleILi2ELi4ELi3EEENS4_18smem_ptr_flag_bitsILi16EEENSU_INS5_IJNSA_ILi8EEESH_EEENS5_IJSH_SB_EEEEEEEvNS4_8identityES13_S1D_vS1E_EENS_8epilogue10collective6detail29Sm90TmaWarpSpecializedAdapterINS1H_15DefaultEpilogueISJ_SK_SK_NS1G_6thread17LinearCombinationISJ_Li1EffLNS1L_9ScaleType4KindE0ELNS_15FloatRoundStyleE2ESJ_EENS1_15EpilogueDefaultEEEEEvvEEEEvNT_6ParamsE,"",@"SHT_CUDA_INFO"
	.sectionflags	@""
	.align	4


	//----- nvinfo : EIATTR_CUDA_API_VERSION
	.align		4
        /*0000*/ 	.byte	0x04, 0x37
        /*0002*/ 	.short	(.L_21 - .L_20)
.L_20:
        /*0004*/ 	.word	0x00000082


	//----- nvinfo : EIATTR_KPARAM_INFO
	.align		4
.L_21:
        /*0008*/ 	.byte	0x04, 0x17
        /*000a*/ 	.short	(.L_23 - .L_22)
.L_22:
        /*000c*/ 	.word	0x00000000
        /*0010*/ 	.short	0x0000
        /*0012*/ 	.short	0x0070
        /*0014*/ 	.byte	0x00, 0xf0, 0x01, 0x10


	//----- nvinfo : EIATTR_SPARSE_MMA_MASK
	.align		4
.L_23:
        /*0018*/ 	.byte	0x03, 0x50
        /*001a*/ 	.short	0x0000


	//----- nvinfo : EIATTR_MAXREG_COUNT
	.align		4
        /*001c*/ 	.byte	0x03, 0x1b
        /*001e*/ 	.short	0x00a8


	//----- nvinfo : EIATTR_NUM_BARRIERS
	.align		4
        /*0020*/ 	.byte	0x02, 0x4c
        /*0022*/ 	.byte	0x01
	.zero		1


	//----- nvinfo : EIATTR_EXTERNS
	.align		4
        /*0024*/ 	.byte	0x04, 0x0f
        /*0026*/ 	.short	(.L_25 - .L_24)


	//   ....[0]....
	.align		4
.L_24:
        /*0028*/ 	.word	index@(__assertfail)


	//----- nvinfo : EIATTR_MERCURY_ISA_VERSION
	.align		4
.L_25:
        /*002c*/ 	.byte	0x03, 0x5f
        /*002e*/ 	.short	0x0101


	//----- nvinfo : EIATTR_INT_WARP_WIDE_INSTR_OFFSETS
	.align		4
        /*0030*/ 	.byte	0x04, 0x31
        /*0032*/ 	.short	(.L_27 - .L_26)


	//   ....[0]....
.L_26:
        /*0034*/ 	.word	0x00000390


	//   ....[1]....
        /*0038*/ 	.word	0x000003c0


	//   ....[2]....
        /*003c*/ 	.word	0x000004a0


	//----- nvinfo : EIATTR_COOP_GROUP_MASK_REGIDS
	.align		4
.L_27:
        /*0040*/ 	.byte	0x04, 0x29
        /*0042*/ 	.short	(.L_29 - .L_28)


	//   ....[0]....
.L_28:
        /*0044*/ 	.word	0xffffffff


	//   ....[1]....
        /*0048*/ 	.word	0xffffffff


	//   ....[2]....
        /*004c*/ 	.word	0xffffffff


	//   ....[3]....
        /*0050*/ 	.word	0xffffffff


	//   ....[4]....
        /*0054*/ 	.word	0xffffffff


	//----- nvinfo : EIATTR_COOP_GROUP_INSTR_OFFSETS
	.align		4
.L_29:
        /*0058*/ 	.byte	0x04, 0x28
        /*005a*/ 	.short	(.L_31 - .L_30)


	//   ....[0]....
.L_30:
        /*005c*/ 	.word	0x00000060


	//   ....[1]....
        /*0060*/ 	.word	0x00000070


	//   ....[2]....
        /*0064*/ 	.word	0x00000130


	//   ....[3]....
        /*0068*/ 	.word	0x000002a0


	//   ....[4]....
        /*006c*/ 	.word	0x00000f50


	//----- nvinfo : EIATTR_REG_RECONFIG
	.align		4
.L_31:
        /*0070*/ 	.byte	0x01, 0x54
	.zero		2


	//----- nvinfo : EIATTR_SYSCALL_OFFSETS
	.align		4
        /*0074*/ 	.byte	0x04, 0x46
        /*0076*/ 	.short	(.L_33 - .L_32)


	//   ....[0]....
.L_32:
        /*0078*/ 	.word	0x00001110


	//----- nvinfo : EIATTR_MBARRIER_INSTR_OFFSETS
	.align		4
.L_33:
        /*007c*/ 	.byte	0x04, 0x39
        /*007e*/ 	.short	(.L_35 - .L_34)


	//   ....[0]....
.L_34:
        /*0080*/ 	.word	0x00000230
        /*0084*/ 	.word	0x000000ff
        /*0088*/ 	.word	0x00000000
        /*008c*/ 	.short	0x0100
        /*008e*/ 	.byte	0x08
	.zero		1


	//   ....[1]....
        /*0090*/ 	.word	0x00000240
        /*0094*/ 	.word	0x000000ff
        /*0098*/ 	.word	0x00000018
        /*009c*/ 	.short	0x0100
        /*009e*/ 	.byte	0x08
	.zero		1


	//   ....[2]....
        /*00a0*/ 	.word	0x00000250
        /*00a4*/ 	.word	0x000000ff
        /*00a8*/ 	.word	0x00000008
        /*00ac*/ 	.short	0x0100
        /*00ae*/ 	.byte	0x08
	.zero		1


	//   ....[3]....
        /*00b0*/ 	.word	0x00000260
        /*00b4*/ 	.word	0x000000ff
        /*00b8*/ 	.word	0x00000020
        /*00bc*/ 	.short	0x0100
        /*00be*/ 	.byte	0x08
	.zero		1


	//   ....[4]....
        /*00c0*/ 	.word	0x00000270
        /*00c4*/ 	.word	0x000000ff
        /*00c8*/ 	.word	0x00000010
        /*00cc*/ 	.short	0x0100
        /*00ce*/ 	.byte	0x08
	.zero		1


	//   ....[5]....
        /*00d0*/ 	.word	0x00000280
        /*00d4*/ 	.word	0x000000ff
        /*00d8*/ 	.word	0x00000028
        /*00dc*/ 	.short	0x0100
        /*00de*/ 	.byte	0x08
	.zero		1


	//   ....[6]....
        /*00e0*/ 	.word	0x00000510
        /*00e4*/ 	.word	0x000000ff
        /*00e8*/ 	.word	0x00000040
        /*00ec*/ 	.short	0x0100
        /*00ee*/ 	.byte	0x06
	.zero		1


	//   ....[7]....
        /*00f0*/ 	.word	0x00000570
        /*00f4*/ 	.word	0x000000ff
        /*00f8*/ 	.word	0x00000048
        /*00fc*/ 	.short	0x0100
        /*00fe*/ 	.byte	0x06
	.zero		1


	//   ....[8]....
        /*0100*/ 	.word	0x00001190
        /*0104*/ 	.word	0x00000003
        /*0108*/ 	.word	0x00000000
        /*010c*/ 	.short	0x010a
        /*010e*/ 	.byte	0x3f
	.zero		1


	//   ....[9]....
        /*0110*/ 	.word	0x000011d0
        /*0114*/ 	.word	0x00000003
        /*0118*/ 	.word	0x00000000
        /*011c*/ 	.short	0x010a
        /*011e*/ 	.byte	0x3f
	.zero		1


	//   ....[10]....
        /*0120*/ 	.word	0x00001470
        /*0124*/ 	.word	0x000000ff
        /*0128*/ 	.word	0x00000000
        /*012c*/ 	.short	0x010a
        /*012e*/ 	.byte	0x04
	.zero		1


	//   ....[11]....
        /*0130*/ 	.word	0x000014b0
        /*0134*/ 	.word	0x000000ff
        /*0138*/ 	.word	0x00000000
        /*013c*/ 	.short	0x010a
        /*013e*/ 	.byte	0x04
	.zero		1


	//   ....[12]....
        /*0140*/ 	.word	0x00001610
        /*0144*/ 	.word	0x000000ff
        /*0148*/ 	.word	0x00000000
        /*014c*/ 	.short	0x0101
        /*014e*/ 	.byte	0x04
	.zero		1


	//   ....[13]....
        /*0150*/ 	.word	0x00001810
        /*0154*/ 	.word	0x000000ff
        /*0158*/ 	.word	0x00000000
        /*015c*/ 	.short	0x0101
        /*015e*/ 	.byte	0x06
	.zero		1


	//   ....[14]....
        /*0160*/ 	.word	0x00004da0
        /*0164*/ 	.word	0x0000000e
        /*0168*/ 	.word	0x00000018
        /*016c*/ 	.short	0x010a
        /*016e*/ 	.byte	0x3f
	.zero		1


	//   ....[15]....
        /*0170*/ 	.word	0x00005120
        /*0174*/ 	.word	0x00000006
        /*0178*/ 	.word	0x00000048
        /*017c*/ 	.short	0x0101
        /*017e*/ 	.byte	0x3f
	.zero		1


	//   ....[16]....
        /*0180*/ 	.word	0x00005850
        /*0184*/ 	.word	0x00000007
        /*0188*/ 	.word	0x00000000
        /*018c*/ 	.short	0x010a
        /*018e*/ 	.byte	0x3f
	.zero		1


	//   ....[17]....
        /*0190*/ 	.word	0x000058d0
        /*0194*/ 	.word	0x00000009
        /*0198*/ 	.word	0x00000000
        /*019c*/ 	.short	0x010a
        /*019e*/ 	.byte	0x3f
	.zero		1


	//   ....[18]....
        /*01a0*/ 	.word	0x00005960
        /*01a4*/ 	.word	0x00000003
        /*01a8*/ 	.word	0x00000000
        /*01ac*/ 	.short	0x010a
        /*01ae*/ 	.byte	0x3f
	.zero		1


	//   ....[19]....
        /*01b0*/ 	.word	0x000059c0
        /*01b4*/ 	.word	0x00000003
        /*01b8*/ 	.word	0x00000000
        /*01bc*/ 	.short	0x010a
        /*01be*/ 	.byte	0x3f
	.zero		1


	//   ....[20]....
        /*01c0*/ 	.word	0x00005a20
        /*01c4*/ 	.word	0x00000004
        /*01c8*/ 	.word	0x00000000
        /*01cc*/ 	.short	0x010a
        /*01ce*/ 	.byte	0x3f
	.zero		1


	//   ....[21]....
        /*01d0*/ 	.word	0x00005af0
        /*01d4*/ 	.word	0x0000000e
        /*01d8*/ 	.word	0x00000018
        /*01dc*/ 	.short	0x010a
        /*01de*/ 	.byte	0x3f
	.zero		1


	//   ....[22]....
        /*01e0*/ 	.word	0x00005bc0
        /*01e4*/ 	.word	0x00000007
        /*01e8*/ 	.word	0x00000000
        /*01ec*/ 	.short	0x010a
        /*01ee*/ 	.byte	0x3f
	.zero		1


	//   ....[23]....
        /*01f0*/ 	.word	0x00005c10
        /*01f4*/ 	.word	0x00000009
        /*01f8*/ 	.word	0x00000000
        /*01fc*/ 	.short	0x010a
        /*01fe*/ 	.byte	0x3f
	.zero		1


	//----- nvinfo : EIATTR_NUM_MBARRIERS
	.align		4
.L_35:
        /*0200*/ 	.byte	0x03, 0x38
        /*0202*/ 	.short	0x0008


	//----- nvinfo : EIATTR_EXIT_INSTR_OFFSETS
	.align		4
        /*0204*/ 	.byte	0x04, 0x1c
        /*0206*/ 	.short	(.L_37 - .L_36)


	//   ....[0]....
.L_36:
        /*0208*/ 	.word	0x000005c0


	//   ....[1]....
        /*020c*/ 	.word	0x00000e80


	//   ....[2]....
        /*0210*/ 	.word	0x00004410


	//   ....[3]....
        /*0214*/ 	.word	0x00004a40


	//   ....[4]....
        /*0218*/ 	.word	0x000059b0


	//----- nvinfo : EIATTR_MAX_THREADS
	.align		4
.L_37:
        /*021c*/ 	.byte	0x04, 0x05
        /*021e*/ 	.short	(.L_39 - .L_38)
.L_38:
        /*0220*/ 	.word	0x00000180
        /*0224*/ 	.word	0x00000001
        /*0228*/ 	.word	0x00000001


	//----- nvinfo : EIATTR_CRS_STACK_SIZE
	.align		4
.L_39:
        /*022c*/ 	.byte	0x04, 0x1e
        /*022e*/ 	.short	(.L_41 - .L_40)
.L_40:
        /*0230*/ 	.word	0x00000000


	//----- nvinfo : EIATTR_CBANK_PARAM_SIZE
	.align		4
.L_41:
        /*0234*/ 	.byte	0x03, 0x19
        /*0236*/ 	.short	0x0470


	//----- nvinfo : EIATTR_PARAM_CBANK
	.align		4
        /*0238*/ 	.byte	0x04, 0x0a
        /*023a*/ 	.short	(.L_43 - .L_42)
	.align		4
.L_42:
        /*023c*/ 	.word	index@(.nv.constant0._ZN7cutlass13device_kernelINS_4gemm6kernel13GemmUniversalIN4cute5tupleIJiiiiEEENS1_10collective13CollectiveMmaINS1_34MainloopSm90TmaGmmaWarpSpecializedILi3ENS5_IJNS4_1CILi1EEESB_SB_EEENS1_35KernelTmaWarpSpecializedCooperativeEEENS5_IJNSA_ILi128EEENSA_ILi64EEENSA_ILi32EEEEEENS_10bfloat16_tENS5_IJlSB_lEEESJ_SK_NS4_8TiledMMAINS4_8MMA_AtomIJNS4_4SM904GMMA27MMA_64x64x16_F32BF16BF16_SSILNSO_5MajorE0ELSQ_0ELNSO_7ScaleInE1ELSR_1EEEEEENS4_6LayoutINS5_IJNSA_ILi2EEESB_SB_EEENS5_IJSB_NSA_ILi0EEESX_EEEEENS5_IJNS4_10UnderscoreES10_S10_EEEEENS4_13SM90_TMA_LOADENS4_14ComposedLayoutINS4_7SwizzleILi2ELi4ELi3EEENS4_18smem_ptr_flag_bitsILi16EEENSU_INS5_IJNSA_ILi8EEESH_EEENS5_IJSH_SB_EEEEEEEvNS4_8identityES13_S1D_vS1E_EENS_8epilogue10collective6detail29Sm90TmaWarpSpecializedAdapterINS1H_15DefaultEpilogueISJ_SK_SK_NS1G_6thread17LinearCombinationISJ_Li1EffLNS1L_9ScaleType4KindE0ELNS_15FloatRoundStyleE2ESJ_EENS1_15EpilogueDefaultEEEEEvvEEEEvNT_6ParamsE)
        /*0240*/ 	.short	0x0210
        /*0242*/ 	.short	0x0470


	//----- nvinfo : EIATTR_SW_WAR
	.align		4
.L_43:
        /*0244*/ 	.byte	0x04, 0x36
        /*0246*/ 	.short	(.L_45 - .L_44)
.L_44:
        /*0248*/ 	.word	0x00000008
.L_45:


//--------------------- .nv.callgraph             --------------------------
	.section	.nv.callgraph,"",@"SHT_CUDA_CALLGRAPH"
	.align	4
	.sectionentsize	8
	.align		4
        /*0000*/ 	.word	0x00000000
	.align		4
        /*0004*/ 	.word	0xffffffff
	.align		4
        /*0008*/ 	.word	index@(_ZN7cutlass13device_kernelINS_4gemm6kernel13GemmUniversalIN4cute5tupleIJiiiiEEENS1_10collective13CollectiveMmaINS1_34MainloopSm90TmaGmmaWarpSpecializedILi3ENS5_IJNS4_1CILi1EEESB_SB_EEENS1_35KernelTmaWarpSpecializedCooperativeEEENS5_IJNSA_ILi128EEENSA_ILi64EEENSA_ILi32EEEEEENS_10bfloat16_tENS5_IJlSB_lEEESJ_SK_NS4_8TiledMMAINS4_8MMA_AtomIJNS4_4SM904GMMA27MMA_64x64x16_F32BF16BF16_SSILNSO_5MajorE0ELSQ_0ELNSO_7ScaleInE1ELSR_1EEEEEENS4_6LayoutINS5_IJNSA_ILi2EEESB_SB_EEENS5_IJSB_NSA_ILi0EEESX_EEEEENS5_IJNS4_10UnderscoreES10_S10_EEEEENS4_13SM90_TMA_LOADENS4_14ComposedLayoutINS4_7SwizzleILi2ELi4ELi3EEENS4_18smem_ptr_flag_bitsILi16EEENSU_INS5_IJNSA_ILi8EEESH_EEENS5_IJSH_SB_EEEEEEEvNS4_8identityES13_S1D_vS1E_EENS_8epilogue10collective6detail29Sm90TmaWarpSpecializedAdapterINS1H_15DefaultEpilogueISJ_SK_SK_NS1G_6thread17LinearCombinationISJ_Li1EffLNS1L_9ScaleType4KindE0ELNS_15FloatRoundStyleE2ESJ_EENS1_15EpilogueDefaultEEEEEvvEEEEvNT_6ParamsE)
	.align		4
        /*000c*/ 	.word	index@(__assertfail)
	.align		4
        /*0010*/ 	.word	0x00000000
	.align		4
        /*0014*/ 	.word	0xfffffffe
	.align		4
        /*0018*/ 	.word	0x00000000
	.align		4
        /*001c*/ 	.word	0xfffffffd
	.align		4
        /*0020*/ 	.word	0x00000000
	.align		4
        /*0024*/ 	.word	0xfffffffc


//--------------------- .nv.constant4             --------------------------
	.section	.nv.constant4,"a",@progbits
	.align	8
	.align		8
.nv.constant4:
        /*0000*/ 	.dword	__assertfail
	.align		8
        /*0008*/ 	.dword	__unnamed_1
	.align		8
        /*0010*/ 	.dword	_ZN39_INTERNAL_4e8828f2_4_k_cu_c3df89b3_27314cuda3std3__45__cpo5beginE
	.align		8
        /*0018*/ 	.dword	_ZN39_INTERNAL_4e8828f2_4_k_cu_c3df89b3_27314cuda3std3__45__cpo3endE
	.align		8
        /*0020*/ 	.dword	_ZN39_INTERNAL_4e8828f2_4_k_cu_c3df89b3_27314cuda3std3__45__cpo6cbeginE
	.align		8
        /*0028*/ 	.dword	_ZN39_INTERNAL_4e8828f2_4_k_cu_c3df89b3_27314cuda3std3__45__cpo4cendE
	.align		8
        /*0030*/ 	.dword	_ZN39_INTERNAL_4e8828f2_4_k_cu_c3df89b3_27314cuda3std3__441_GLOBAL__N__4e8828f2_4_k_cu_c3df89b3_27316ignoreE
	.align		8
        /*0038*/ 	.dword	_ZN39_INTERNAL_4e8828f2_4_k_cu_c3df89b3_27314cuda3std3__419piecewise_constructE
	.align		8
        /*0040*/ 	.dword	_ZN39_INTERNAL_4e8828f2_4_k_cu_c3df89b3_27314cuda3std3__48in_placeE
	.align		8
        /*0048*/ 	.dword	_ZN39_INTERNAL_4e8828f2_4_k_cu_c3df89b3_27314cuda3std6ranges3__45__cpo4swapE
	.align		8
        /*0050*/ 	.dword	_ZN39_INTERNAL_4e8828f2_4_k_cu_c3df89b3_27314cuda3std6ranges3__45__cpo9iter_moveE
	.align		8
        /*0058*/ 	.dword	_ZN39_INTERNAL_4e8828f2_4_k_cu_c3df89b3_27314cute7productE
	.align		8
        /*0060*/ 	.dword	_ZN39_INTERNAL_4e8828f2_4_k_cu_c3df89b3_27314cute1_E
	.align		8
        /*0068*/ 	.dword	$str$22
	.align		8
        /*0070*/ 	.dword	$str$23


//--------------------- .text._ZN7cutlass13device_kernelINS_4gemm6kernel13GemmUniversalIN4cute5tupleIJiiiiEEENS1_10collective13CollectiveMmaINS1_34MainloopSm90TmaGmmaWarpSpecializedILi3ENS5_IJNS4_1CILi1EEESB_SB_EEENS1_35KernelTmaWarpSpecializedCooperativeEEENS5_IJNSA_ILi128EEENSA_ILi64EEENSA_ILi32EEEEEENS_10bfloat16_tENS5_IJlSB_lEEESJ_SK_NS4_8TiledMMAINS4_8MMA_AtomIJNS4_4SM904GMMA27MMA_64x64x16_F32BF16BF16_SSILNSO_5MajorE0ELSQ_0ELNSO_7ScaleInE1ELSR_1EEEEEENS4_6LayoutINS5_IJNSA_ILi2EEESB_SB_EEENS5_IJSB_NSA_ILi0EEESX_EEEEENS5_IJNS4_10UnderscoreES10_S10_EEEEENS4_13SM90_TMA_LOADENS4_14ComposedLayoutINS4_7SwizzleILi2ELi4ELi3EEENS4_18smem_ptr_flag_bitsILi16EEENSU_INS5_IJNSA_ILi8EEESH_EEENS5_IJSH_SB_EEEEEEEvNS4_8identityES13_S1D_vS1E_EENS_8epilogue10collective6detail29Sm90TmaWarpSpecializedAdapterINS1H_15DefaultEpilogueISJ_SK_SK_NS1G_6thread17LinearCombinationISJ_Li1EffLNS1L_9ScaleType4KindE0ELNS_15FloatRoundStyleE2ESJ_EENS1_15EpilogueDefaultEEEEEvvEEEEvNT_6ParamsE --------------------------
	.section	.text._ZN7cutlass13device_kernelINS_4gemm6kernel13GemmUniversalIN4cute5tupleIJiiiiEEENS1_10collective13CollectiveMmaINS1_34MainloopSm90TmaGmmaWarpSpecializedILi3ENS5_IJNS4_1CILi1EEESB_SB_EEENS1_35KernelTmaWarpSpecializedCooperativeEEENS5_IJNSA_ILi128EEENSA_ILi64EEENSA_ILi32EEEEEENS_10bfloat16_tENS5_IJlSB_lEEESJ_SK_NS4_8TiledMMAINS4_8MMA_AtomIJNS4_4SM904GMMA27MMA_64x64x16_F32BF16BF16_SSILNSO_5MajorE0ELSQ_0ELNSO_7ScaleInE1ELSR_1EEEEEENS4_6LayoutINS5_IJNSA_ILi2EEESB_SB_EEENS5_IJSB_NSA_ILi0EEESX_EEEEENS5_IJNS4_10UnderscoreES10_S10_EEEEENS4_13SM90_TMA_LOADENS4_14ComposedLayoutINS4_7SwizzleILi2ELi4ELi3EEENS4_18smem_ptr_flag_bitsILi16EEENSU_INS5_IJNSA_ILi8EEESH_EEENS5_IJSH_SB_EEEEEEEvNS4_8identityES13_S1D_vS1E_EENS_8epilogue10collective6detail29Sm90TmaWarpSpecializedAdapterINS1H_15DefaultEpilogueISJ_SK_SK_NS1G_6thread17LinearCombinationISJ_Li1EffLNS1L_9ScaleType4KindE0ELNS_15FloatRoundStyleE2ESJ_EENS1_15EpilogueDefaultEEEEEvvEEEEvNT_6ParamsE,"ax",@progbits
	.align	128
.text._ZN7cutlass13device_kernelINS_4gemm6kernel13GemmUniversalIN4cute5tupleIJiiiiEEENS1_10collective13CollectiveMmaINS1_34MainloopSm90TmaGmmaWarpSpecializedILi3ENS5_IJNS4_1CILi1EEESB_SB_EEENS1_35KernelTmaWarpSpecializedCooperativeEEENS5_IJNSA_ILi128EEENSA_ILi64EEENSA_ILi32EEEEEENS_10bfloat16_tENS5_IJlSB_lEEESJ_SK_NS4_8TiledMMAINS4_8MMA_AtomIJNS4_4SM904GMMA27MMA_64x64x16_F32BF16BF16_SSILNSO_5MajorE0ELSQ_0ELNSO_7ScaleInE1ELSR_1EEEEEENS4_6LayoutINS5_IJNSA_ILi2EEESB_SB_EEENS5_IJSB_NSA_ILi0EEESX_EEEEENS5_IJNS4_10UnderscoreES10_S10_EEEEENS4_13SM90_TMA_LOADENS4_14ComposedLayoutINS4_7SwizzleILi2ELi4ELi3EEENS4_18smem_ptr_flag_bitsILi16EEENSU_INS5_IJNSA_ILi8EEESH_EEENS5_IJSH_SB_EEEEEEEvNS4_8identityES13_S1D_vS1E_EENS_8epilogue10collective6detail29Sm90TmaWarpSpecializedAdapterINS1H_15DefaultEpilogueISJ_SK_SK_NS1G_6thread17LinearCombinationISJ_Li1EffLNS1L_9ScaleType4KindE0ELNS_15FloatRoundStyleE2ESJ_EENS1_15EpilogueDefaultEEEEEvvEEEEvNT_6ParamsE:
        .type           _ZN7cutlass13device_kernelINS_4gemm6kernel13GemmUniversalIN4cute5tupleIJiiiiEEENS1_10collective13CollectiveMmaINS1_34MainloopSm90TmaGmmaWarpSpecializedILi3ENS5_IJNS4_1CILi1EEESB_SB_EEENS1_35KernelTmaWarpSpecializedCooperativeEEENS5_IJNSA_ILi128EEENSA_ILi64EEENSA_ILi32EEEEEENS_10bfloat16_tENS5_IJlSB_lEEESJ_SK_NS4_8TiledMMAINS4_8MMA_AtomIJNS4_4SM904GMMA27MMA_64x64x16_F32BF16BF16_SSILNSO_5MajorE0ELSQ_0ELNSO_7ScaleInE1ELSR_1EEEEEENS4_6LayoutINS5_IJNSA_ILi2EEESB_SB_EEENS5_IJSB_NSA_ILi0EEESX_EEEEENS5_IJNS4_10UnderscoreES10_S10_EEEEENS4_13SM90_TMA_LOADENS4_14ComposedLayoutINS4_7SwizzleILi2ELi4ELi3EEENS4_18smem_ptr_flag_bitsILi16EEENSU_INS5_IJNSA_ILi8EEESH_EEENS5_IJSH_SB_EEEEEEEvNS4_8identityES13_S1D_vS1E_EENS_8epilogue10collective6detail29Sm90TmaWarpSpecializedAdapterINS1H_15DefaultEpilogueISJ_SK_SK_NS1G_6thread17LinearCombinationISJ_Li1EffLNS1L_9ScaleType4KindE0ELNS_15FloatRoundStyleE2ESJ_EENS1_15EpilogueDefaultEEEEEvvEEEEvNT_6ParamsE,@function
        .size           _ZN7cutlass13device_kernelINS_4gemm6kernel13GemmUniversalIN4cute5tupleIJiiiiEEENS1_10collective13CollectiveMmaINS1_34MainloopSm90TmaGmmaWarpSpecializedILi3ENS5_IJNS4_1CILi1EEESB_SB_EEENS1_35KernelTmaWarpSpecializedCooperativeEEENS5_IJNSA_ILi128EEENSA_ILi64EEENSA_ILi32EEEEEENS_10bfloat16_tENS5_IJlSB_lEEESJ_SK_NS4_8TiledMMAINS4_8MMA_AtomIJNS4_4SM904GMMA27MMA_64x64x16_F32BF16BF16_SSILNSO_5MajorE0ELSQ_0ELNSO_7ScaleInE1ELSR_1EEEEEENS4_6LayoutINS5_IJNSA_ILi2EEESB_SB_EEENS5_IJSB_NSA_ILi0EEESX_EEEEENS5_IJNS4_10UnderscoreES10_S10_EEEEENS4_13SM90_TMA_LOADENS4_14ComposedLayoutINS4_7SwizzleILi2ELi4ELi3EEENS4_18smem_ptr_flag_bitsILi16EEENSU_INS5_IJNSA_ILi8EEESH_EEENS5_IJSH_SB_EEEEEEEvNS4_8identityES13_S1D_vS1E_EENS_8epilogue10collective6detail29Sm90TmaWarpSpecializedAdapterINS1H_15DefaultEpilogueISJ_SK_SK_NS1G_6thread17LinearCombinationISJ_Li1EffLNS1L_9ScaleType4KindE0ELNS_15FloatRoundStyleE2ESJ_EENS1_15EpilogueDefaultEEEEEvvEEEEvNT_6ParamsE,(.L_x_128 - _ZN7cutlass13device_kernelINS_4gemm6kernel13GemmUniversalIN4cute5tupleIJiiiiEEENS1_10collective13CollectiveMmaINS1_34MainloopSm90TmaGmmaWarpSpecializedILi3ENS5_IJNS4_1CILi1EEESB_SB_EEENS1_35KernelTmaWarpSpecializedCooperativeEEENS5_IJNSA_ILi128EEENSA_ILi64EEENSA_ILi32EEEEEENS_10bfloat16_tENS5_IJlSB_lEEESJ_SK_NS4_8TiledMMAINS4_8MMA_AtomIJNS4_4SM904GMMA27MMA_64x64x16_F32BF16BF16_SSILNSO_5MajorE0ELSQ_0ELNSO_7ScaleInE1ELSR_1EEEEEENS4_6LayoutINS5_IJNSA_ILi2EEESB_SB_EEENS5_IJSB_NSA_ILi0EEESX_EEEEENS5_IJNS4_10UnderscoreES10_S10_EEEEENS4_13SM90_TMA_LOADENS4_14ComposedLayoutINS4_7SwizzleILi2ELi4ELi3EEENS4_18smem_ptr_flag_bitsILi16EEENSU_INS5_IJNSA_ILi8EEESH_EEENS5_IJSH_SB_EEEEEEEvNS4_8identityES13_S1D_vS1E_EENS_8epilogue10collective6detail29Sm90TmaWarpSpecializedAdapterINS1H_15DefaultEpilogueISJ_SK_SK_NS1G_6thread17LinearCombinationISJ_Li1EffLNS1L_9ScaleType4KindE0ELNS_15FloatRoundStyleE2ESJ_EENS1_15EpilogueDefaultEEEEEvvEEEEvNT_6ParamsE)
        .other          _ZN7cutlass13device_kernelINS_4gemm6kernel13GemmUniversalIN4cute5tupleIJiiiiEEENS1_10collective13CollectiveMmaINS1_34MainloopSm90TmaGmmaWarpSpecializedILi3ENS5_IJNS4_1CILi1EEESB_SB_EEENS1_35KernelTmaWarpSpecializedCooperativeEEENS5_IJNSA_ILi128EEENSA_ILi64EEENSA_ILi32EEEEEENS_10bfloat16_tENS5_IJlSB_lEEESJ_SK_NS4_8TiledMMAINS4_8MMA_AtomIJNS4_4SM904GMMA27MMA_64x64x16_F32BF16BF16_SSILNSO_5MajorE0ELSQ_0ELNSO_7ScaleInE1ELSR_1EEEEEENS4_6LayoutINS5_IJNSA_ILi2EEESB_SB_EEENS5_IJSB_NSA_ILi0EEESX_EEEEENS5_IJNS4_10UnderscoreES10_S10_EEEEENS4_13SM90_TMA_LOADENS4_14ComposedLayoutINS4_7SwizzleILi2ELi4ELi3EEENS4_18smem_ptr_flag_bitsILi16EEENSU_INS5_IJNSA_ILi8EEESH_EEENS5_IJSH_SB_EEEEEEEvNS4_8identityES13_S1D_vS1E_EENS_8epilogue10collective6detail29Sm90TmaWarpSpecializedAdapterINS1H_15DefaultEpilogueISJ_SK_SK_NS1G_6thread17LinearCombinationISJ_Li1EffLNS1L_9ScaleType4KindE0ELNS_15FloatRoundStyleE2ESJ_EENS1_15EpilogueDefaultEEEEEvvEEEEvNT_6ParamsE,@"STO_CUDA_ENTRY STV_DEFAULT"
_ZN7cutlass13device_kernelINS_4gemm6kernel13GemmUniversalIN4cute5tupleIJiiiiEEENS1_10collective13CollectiveMmaINS1_34MainloopSm90TmaGmmaWarpSpecializedILi3ENS5_IJNS4_1CILi1EEESB_SB_EEENS1_35KernelTmaWarpSpecializedCooperativeEEENS5_IJNSA_ILi128EEENSA_ILi64EEENSA_ILi32EEEEEENS_10bfloat16_tENS5_IJlSB_lEEESJ_SK_NS4_8TiledMMAINS4_8MMA_AtomIJNS4_4SM904GMMA27MMA_64x64x16_F32BF16BF16_SSILNSO_5MajorE0ELSQ_0ELNSO_7ScaleInE1ELSR_1EEEEEENS4_6LayoutINS5_IJNSA_ILi2EEESB_SB_EEENS5_IJSB_NSA_ILi0EEESX_EEEEENS5_IJNS4_10UnderscoreES10_S10_EEEEENS4_13SM90_TMA_LOADENS4_14ComposedLayoutINS4_7SwizzleILi2ELi4ELi3EEENS4_18smem_ptr_flag_bitsILi16EEENSU_INS5_IJNSA_ILi8EEESH_EEENS5_IJSH_SB_EEEEEEEvNS4_8identityES13_S1D_vS1E_EENS_8epilogue10collective6detail29Sm90TmaWarpSpecializedAdapterINS1H_15DefaultEpilogueISJ_SK_SK_NS1G_6thread17LinearCombinationISJ_Li1EffLNS1L_9ScaleType4KindE0ELNS_15FloatRoundStyleE2ESJ_EENS1_15EpilogueDefaultEEEEEvvEEEEvNT_6ParamsE:
[----:B------:R-:W0:Y:S01]  /*0000*/  LDC R1, c[0x0][0x28] ;  /* 0x00000a00ff017b82 */ /* 0x000e220000000800 */
[----:B------:R-:W1:Y:S01]  /*0010*/  S2R R18, SR_TID.X ;  /* 0x0000000000127919 */ /* 0x000e620000002100 */
[----:B------:R-:W-:Y:S01]  /*0020*/  ELECT P0, URZ, PT ;  /* 0x00000000003f782f */ /* 0x000fe20003800000 */
[----:B------:R-:W-:Y:S01]  /*0030*/  BSSY B0, `(.L_x_0) ;  /* 0x000000f000007945 */ /* 0x000fe20003800000 */
[--C-:B-1----:R-:W-:Y:S02]  /*0040*/  SHF.R.U32.HI R0, RZ, 0x5, R18.reuse ;  /* 0x00000005ff007819 */ /* 0x102fe40000011612 */
[----:B------:R-:W-:-:S03]  /*0050*/  SHF.R.U32.HI R22, RZ, 0x7, R18 ;  /* 0x00000007ff167819 */ /* 0x000fc60000011612 */
[----:B------:R-:W1:Y:S04]  /*0060*/  SHFL.IDX PT, R5, R0, RZ, 0x1f ;  /* 0x00001fff00057589 */ /* 0x000e6800000e0000 */
[----:B------:R2:W3:Y:S01]  /*0070*/  SHFL.IDX PT, R8, R22, RZ, 0x1f ;  /* 0x00001fff16087589 */ /* 0x0004e200000e0000 */
[----:B-1----:R-:W-:-:S13]  /*0080*/  ISETP.NE.OR P0, PT, R5, RZ, !P0 ;  /* 0x000000ff0500720c */ /* 0x002fda0004705670 */
[----:B0-23--:R-:W-:Y:S05]  /*0090*/  @P0 BRA `(.L_x_1) ;  /* 0x0000000000200947 */ /* 0x00dfea0003800000 */
[----:B------:R-:W-:Y:S02]  /*00a0*/  ULDC.64 UR4, c[0x0][0x198] ;  /* 0x0000660000047ab9 */ /* 0x000fe40000000a00 */
[----:B------:R-:W-:Y:S02]  /*00b0*/  UIADD3 UR6, UP0, UR4, 0xf0, URZ ;  /* 0x000000f004067890 */ /* 0x000fe4000ff1e03f */
[----:B------:R-:W-:Y:S02]  /*00c0*/  UIADD3 UR4, UP1, UR4, 0x1f0, URZ ;  /* 0x000001f004047890 */ /* 0x000fe4000ff3e03f */
[----:B------:R-:W-:Y:S02]  /*00d0*/  UIADD3.X UR7, URZ, UR5, URZ, UP0, !UPT ;  /* 0x000000053f077290 */ /* 0x000fe400087fe43f */
[----:B------:R-:W-:-:S07]  /*00e0*/  UIADD3.X UR5, URZ, UR5, URZ, UP1, !UPT ;  /* 0x000000053f057290 */ /* 0x000fce0008ffe43f */
[----:B------:R0:W-:Y:S02]  /*00f0*/  UTMACCTL.PF [UR6] ;  /* 0x00000000060079b9 */ /* 0x0001e40008040000 */
[----:B------:R0:W-:Y:S02]  /*0100*/  UTMACCTL.PF [UR4] ;  /* 0x00000000040079b9 */ /* 0x0001e40008040000 */
[----:B0-----:R-:W-:Y:S01]  /*0110*/  NOP ;  /* 0x0000000000007918 */ /* 0x001fe20000000000 */
.L_x_1:
[----:B------:R-:W-:Y:S05]  /*0120*/  BSYNC B0 ;  /* 0x0000000000007941 */ /* 0x000fea0003800000 */
.L_x_0:
[----:B------:R-:W0:Y:S02]  /*0130*/  SHFL.IDX PT, R2, R0, RZ, 0x1f ;  /* 0x00001fff00027589 */ /* 0x000e2400000e0000 */
[----:B0-----:R-:W-:-:S13]  /*0140*/  ISETP.NE.AND P0, PT, R2, RZ, PT ;  /* 0x000000ff0200720c */ /* 0x001fda0003f05270 */
[----:B------:R-:W-:Y:S05]  /*0150*/  @P0 BRA `(.L_x_2) ;  /* 0x0000000000500947 */ /* 0x000fea0003800000 */
[----:B------:R-:W0:Y:S01]  /*0160*/  S2UR UR8, SR_CgaCtaId ;  /* 0x00000000000879c3 */ /* 0x000e220000008800 */
[----:B------:R-:W-:Y:S01]  /*0170*/  UMOV UR4, 0x400 ;  /* 0x0000040000047882 */ /* 0x000fe20000000000 */
[----:B------:R-:W-:Y:S01]  /*0180*/  UMOV UR5, 0x1 ;  /* 0x0000000100057882 */ /* 0x000fe20000000000 */
[----:B------:R-:W-:Y:S01]  /*0190*/  UMOV UR6, 0x100 ;  /* 0x0000010000067882 */ /* 0x000fe20000000000 */
[----:B------:R-:W-:Y:S01]  /*01a0*/  ELECT P0, URZ, PT ;  /* 0x00000000003f782f */ /* 0x000fe20003800000 */
[----:B------:R-:W-:-:S04]  /*01b0*/  UIADD3 UR6, -UR6, 0x100000, URZ ;  /* 0x0010000006067890 */ /* 0x000fc8000fffe13f */
[----:B------:R-:W-:Y:S02]  /*01c0*/  USHF.L.U32 UR7, UR6, 0xb, URZ ;  /* 0x0000000b06077899 */ /* 0x000fe4000800063f */
[----:B------:R-:W-:Y:S02]  /*01d0*/  USHF.L.U32 UR6, UR6, 0x1, URZ ;  /* 0x0000000106067899 */ /* 0x000fe4000800063f */
[----:B0-----:R-:W-:Y:S02]  /*01e0*/  ULEA UR8, UR8, UR4, 0x18 ;  /* 0x0000000408087291 */ /* 0x001fe4000f8ec03f */
[----:B------:R-:W-:-:S04]  /*01f0*/  UIADD3 UR4, -UR5, 0x100000, URZ ;  /* 0x0010000005047890 */ /* 0x000fc8000fffe13f */
[----:B------:R-:W-:Y:S02]  /*0200*/  USHF.L.U32 UR5, UR4, 0xb, URZ ;  /* 0x0000000b04057899 */ /* 0x000fe4000800063f */
[----:B------:R-:W-:Y:S01]  /*0210*/  USHF.L.U32 UR4, UR4, 0x1, URZ ;  /* 0x0000000104047899 */ /* 0x000fe2000800063f */
[----:B------:R-:W0:Y:S11]  /*0220*/  FENCE.VIEW.ASYNC.S ;  /* 0x00000000000073c6 */ /* 0x000e360000000000 */
[----:B0-----:R0:W1:Y:S01]  /*0230*/  SYNCS.EXCH.64 URZ, [UR8], UR4 ;  /* 0x00000004083f75b2 */ /* 0x0010620008000100 */
[----:B------:R0:W2:Y:S01]  /*0240*/  SYNCS.EXCH.64 URZ, [UR8+0x18], UR6 ;  /* 0x00001806083f75b2 */ /* 0x0000a20008000100 */
[----:B------:R0:W3:Y:S01]  /*0250*/  SYNCS.EXCH.64 URZ, [UR8+0x8], UR4 ;  /* 0x00000804083f75b2 */ /* 0x0000e20008000100 */
[----:B------:R0:W4:Y:S01]  /*0260*/  SYNCS.EXCH.64 URZ, [UR8+0x20], UR6 ;  /* 0x00002006083f75b2 */ /* 0x0001220008000100 */
[----:B------:R0:W0:Y:S01]  /*0270*/  SYNCS.EXCH.64 URZ, [UR8+0x10], UR4 ;  /* 0x00001004083f75b2 */ /* 0x0000220008000100 */
[----:B------:R0:W0:Y:S01]  /*0280*/  SYNCS.EXCH.64 URZ, [UR8+0x28], UR6 ;  /* 0x00002806083f75b2 */ /* 0x0000220008000100 */
[----:B------:R-:W-:Y:S01]  /*0290*/  NOP ;  /* 0x0000000000007918 */ /* 0x000fe20000000000 */
.L_x_2:
[----:B------:R-:W5:Y:S01]  /*02a0*/  SHFL.IDX PT, R0, R0, RZ, 0x1f ;  /* 0x00001fff00007589 */ /* 0x000f6200000e0000 */
[----:B------:R-:W-:Y:S01]  /*02b0*/  ELECT P0, URZ, PT ;  /* 0x00000000003f782f */ /* 0x000fe20003800000 */
[----:B------:R-:W1:Y:S01]  /*02c0*/  LDC R2, c[0x0][0x65c] ;  /* 0x00019700ff027b82 */ /* 0x000e620000000800 */
[----:B------:R-:W-:Y:S01]  /*02d0*/  SHF.R.S32.HI R6, RZ, 0x1f, R5 ;  /* 0x0000001fff067819 */ /* 0x000fe20000011405 */
[----:B------:R-:W2:Y:S01]  /*02e0*/  S2R R3, SR_CTAID.Y ;  /* 0x0000000000037919 */ /* 0x000ea20000002600 */
[----:B0-----:R-:W-:Y:S01]  /*02f0*/  UMOV UR4, 0x20 ;  /* 0x0000002000047882 */ /* 0x001fe20000000000 */
[----:B------:R-:W-:Y:S01]  /*0300*/  ISETP.NE.AND P2, PT, R8, RZ, PT ;  /* 0x000000ff0800720c */ /* 0x000fe20003f45270 */
[----:B------:R-:W-:Y:S01]  /*0310*/  NOP ;  /* 0x0000000000007918 */ /* 0x000fe20000000000 */
[----:B------:R-:W0:Y:S01]  /*0320*/  S2R R4, SR_CTAID.X ;  /* 0x0000000000047919 */ /* 0x000e220000002500 */
[----:B------:R-:W-:Y:S01]  /*0330*/  LEA.HI R6, R6, R5, RZ, 0x2 ;  /* 0x0000000506067211 */ /* 0x000fe200078f10ff */
[----:B------:R-:W-:Y:S01]  /*0340*/  NOP ;  /* 0x0000000000007918 */ /* 0x000fe20000000000 */
[----:B-----5:R-:W-:-:S02]  /*0350*/  ISETP.NE.OR P0, PT, R0, RZ, !P0 ;  /* 0x000000ff0000720c */ /* 0x020fc40004705670 */
[----:B-1----:R-:W-:-:S04]  /*0360*/  ISETP.NE.AND P3, PT, R2, 0x1, PT ;  /* 0x000000010200780c */ /* 0x002fc80003f65270 */
[----:B------:R-:W-:Y:S02]  /*0370*/  P2R R0, PR, RZ, 0x8 ;  /* 0x00000008ff007803 */ /* 0x000fe40000000000 */
[----:B------:R-:W-:-:S05]  /*0380*/  LOP3.LUT R0, R6, 0xfffffffc, RZ, 0xc0, !PT ;  /* 0xfffffffc06007812 */ /* 0x000fca00078ec0ff */
[----:B------:R-:W-:Y:S01]  /*0390*/  VOTEU.ALL UP0, P0 ;  /* 0x00000000003f7886 */ /* 0x000fe20000000000 */
[----:B------:R-:W-:Y:S01]  /*03a0*/  IMAD.IADD R0, R5, 0x1, -R0 ;  /* 0x0000000105007824 */ /* 0x000fe200078e0a00 */
[----:B------:R-:W0:Y:S01]  /*03b0*/  @P3 LDC R17, c[0x0][0x10] ;  /* 0x00000400ff113b82 */ /* 0x000e220000000800 */
[----:B------:R-:W-:Y:S01]  /*03c0*/  VOTEU.ALL UP1, P0 ;  /* 0x00000000003f7886 */ /* 0x000fe20000020000 */
[----:B--2---:R-:W-:Y:S01]  /*03d0*/  @P3 IMAD.MOV.U32 R6, RZ, RZ, R3 ;  /* 0x000000ffff063224 */ /* 0x004fe200078e0003 */
[----:B------:R-:W-:Y:S01]  /*03e0*/  @!UP0 UMOV UR6, 0x400 ;  /* 0x0000040000068882 */ /* 0x000fe20000000000 */
[----:B------:R-:W-:-:S04]  /*03f0*/  @!UP0 UIADD3 UR4, -UR4, 0x100000, URZ ;  /* 0x0010000004048890 */ /* 0x000fc8000fffe13f */
[----:B------:R-:W-:Y:S02]  /*0400*/  @!UP0 USHF.L.U32 UR5, UR4, 0xb, URZ ;  /* 0x0000000b04058899 */ /* 0x000fe4000800063f */
[----:B------:R-:W-:Y:S01]  /*0410*/  @!UP0 USHF.L.U32 UR4, UR4, 0x1, URZ ;  /* 0x0000000104048899 */ /* 0x000fe2000800063f */
[----:B------:R-:W-:Y:S02]  /*0420*/  @P3 IMAD.MOV.U32 R7, RZ, RZ, RZ ;  /* 0x000000ffff073224 */ /* 0x000fe400078e00ff */
[----:B------:R-:W-:Y:S01]  /*0430*/  IMAD.MOV.U32 R5, RZ, RZ, RZ ;  /* 0x000000ffff057224 */ /* 0x000fe200078e00ff */
[----:B------:R-:W1:Y:S01]  /*0440*/  @!UP0 S2UR UR7, SR_CgaCtaId ;  /* 0x00000000000789c3 */ /* 0x000e620000008800 */
[----:B------:R-:W-:-:S07]  /*0450*/  @P3 IMAD.MOV.U32 R11, RZ, RZ, RZ ;  /* 0x000000ffff0b3224 */ /* 0x000fce00078e00ff */
[----:B------:R-:W2:Y:S01]  /*0460*/  @!P3 LDC R9, c[0x0][0xc] ;  /* 0x00000300ff09bb82 */ /* 0x000ea20000000800 */
[----:B0-----:R-:W-:-:S04]  /*0470*/  @P3 IMAD.WIDE.U32 R16, R4, R17, R6 ;  /* 0x0000001104103225 */ /* 0x001fc800078e0006 */
[----:B------:R-:W-:Y:S01]  /*0480*/  @P3 IMAD.IADD R17, R17, 0x1, R11 ;  /* 0x0000000111113824 */ /* 0x000fe200078e020b */
[----:B-1----:R-:W-:Y:S01]  /*0490*/  @!UP0 ULEA UR6, UR7, UR6, 0x18 ;  /* 0x0000000607068291 */ /* 0x002fe2000f8ec03f */
[----:B------:R-:W-:Y:S01]  /*04a0*/  VOTEU.ALL UP0, P0 ;  /* 0x00000000003f7886 */ /* 0x000fe20000000000 */
[----:B------:R-:W-:-:S04]  /*04b0*/  ISETP.NE.AND P0, PT, R0, 0x3, PT ;  /* 0x000000030000780c */ /* 0x000fc80003f05270 */
[----:B------:R-:W-:Y:S01]  /*04c0*/  ISETP.EQ.OR P0, PT, R0, RZ, !P0 ;  /* 0x000000ff0000720c */ /* 0x000fe20004702670 */
[----:B--2---:R-:W-:-:S03]  /*04d0*/  @!P3 IMAD.WIDE.U32 R6, R9, R3, R4 ;  /* 0x000000030906b225 */ /* 0x004fc600078e0004 */
[C---:B------:R-:W-:Y:S01]  /*04e0*/  ISETP.EQ.AND P0, PT, R8.reuse, RZ, P0 ;  /* 0x000000ff0800720c */ /* 0x040fe20000702270 */
[----:B------:R-:W-:Y:S01]  /*04f0*/  VIADD R8, R8, 0xffffffff ;  /* 0xffffffff08087836 */ /* 0x000fe20000000000 */
[----:B------:R-:W0:Y:S02]  /*0500*/  FENCE.VIEW.ASYNC.S ;  /* 0x00000000000073c6 */ /* 0x000e240000000000 */
[----:B0-----:R0:W3:Y:S01]  /*0510*/  @!UP0 SYNCS.EXCH.64 URZ, [UR6+0x40], UR4 ;  /* 0x00004004063f85b2 */ /* 0x0010e20008000100 */
[----:B------:R-:W-:Y:S01]  /*0520*/  @!P3 IMAD.MOV.U32 R16, RZ, RZ, R6 ;  /* 0x000000ffff10b224 */ /* 0x000fe200078e0006 */
[----:B------:R-:W-:Y:S01]  /*0530*/  SEL R19, RZ, 0x1, !P0 ;  /* 0x00000001ff137807 */ /* 0x000fe20004000000 */
[----:B------:R-:W-:Y:S01]  /*0540*/  @!P3 IMAD.MOV.U32 R17, RZ, RZ, R7 ;  /* 0x000000ffff11b224 */ /* 0x000fe200078e0007 */
[----:B------:R-:W-:-:S04]  /*0550*/  ISETP.GE.U32.AND P1, PT, R8, 0x2, PT ;  /* 0x000000020800780c */ /* 0x000fc80003f26070 */
[----:B------:R-:W-:Y:S01]  /*0560*/  SEL R19, R19, 0x2, P1 ;  /* 0x0000000213137807 */ /* 0x000fe20000800000 */
[----:B------:R0:W3:Y:S01]  /*0570*/  @!UP1 SYNCS.EXCH.64 URZ, [UR6+0x48], UR4 ;  /* 0x00004804063f95b2 */ /* 0x0000e20008000100 */
[----:B------:R-:W-:Y:S01]  /*0580*/  NOP ;  /* 0x0000000000007918 */ /* 0x000fe20000000000 */
[----:B---34-:R-:W-:Y:S06]  /*0590*/  BAR.SYNC.DEFER_BLOCKING 0x0 ;  /* 0x0000000000007b1d */ /* 0x018fec0000010000 */
[----:B------:R-:W-:Y:S05]  /*05a0*/  @!P2 BRA `(.L_x_3) ;  /* 0x0000003c009ca947 */ /* 0x000fea0003800000 */
[----:B------:R-:W-:-:S13]  /*05b0*/  ISETP.GT.U32.AND P0, PT, R8, 0x1, PT ;  /* 0x000000010800780c */ /* 0x000fda0003f04070 */
[----:B0-----:R-:W-:Y:S05]  /*05c0*/  @P0 EXIT ;  /* 0x000000000000094d */ /* 0x001fea0003800000 */
[----:B------:R-:W-:Y:S01]  /*05d0*/  ULDC.64 UR4, c[0x0][0x650] ;  /* 0x0001940000047ab9 */ /* 0x000fe20000000a00 */
[----:B------:R-:W-:Y:S01]  /*05e0*/  PRMT R0, RZ, 0x7610, R0 ;  /* 0x00007610ff007816 */ /* 0x000fe20000000000 */
[----:B------:R-:W-:Y:S01]  /*05f0*/  IMAD.MOV.U32 R58, RZ, RZ, -0x1 ;  /* 0xffffffffff3a7424 */ /* 0x000fe200078e00ff */
[----:B------:R-:W-:Y:S01]  /*0600*/  ISETP.GE.U32.AND P0, PT, R16, UR4, PT ;  /* 0x0000000410007c0c */ /* 0x000fe2000bf06070 */
[----:B------:R-:W-:Y:S02]  /*0610*/  IMAD.MOV.U32 R59, RZ, RZ, -0x1 ;  /* 0xffffffffff3b7424 */ /* 0x000fe400078e00ff */
[----:B------:R-:W-:Y:S01]  /*0620*/  IMAD.MOV.U32 R57, RZ, RZ, -0x1 ;  /* 0xffffffffff397424 */ /* 0x000fe200078e00ff */
[----:B------:R-:W-:-:S13]  /*0630*/  ISETP.GE.U32.AND.EX P0, PT, R17, UR5, PT, P0 ;  /* 0x0000000511007c0c */ /* 0x000fda000bf06100 */
[----:B------:R-:W-:Y:S05]  /*0640*/  @P0 BRA `(.L_x_4) ;  /* 0x0000000400540947 */ /* 0x000fea0003800000 */
[----:B------:R-:W0:Y:S01]  /*0650*/  LDC.64 R14, c[0x0][0x628] ;  /* 0x00018a00ff0e7b82 */ /* 0x000e220000000a00 */
[----:B------:R-:W-:Y:S02]  /*0660*/  IMAD.MOV.U32 R6, RZ, RZ, R16 ;  /* 0x000000ffff067224 */ /* 0x000fe400078e0010 */
[----:B------:R-:W-:-:S05]  /*0670*/  IMAD.MOV.U32 R7, RZ, RZ, R17 ;  /* 0x000000ffff077224 */ /* 0x000fca00078e0011 */
[----:B------:R-:W1:Y:S08]  /*0680*/  LDC R0, c[0x0][0x630] ;  /* 0x00018c00ff007b82 */ /* 0x000e700000000800 */
[----:B------:R-:W2:Y:S01]  /*0690*/  LDC.64 R20, c[0x0][0x620] ;  /* 0x00018800ff147b82 */ /* 0x000ea20000000a00 */
[----:B0-----:R-:W-:-:S04]  /*06a0*/  ISETP.NE.U32.AND P0, PT, R14, RZ, PT ;  /* 0x000000ff0e00720c */ /* 0x001fc80003f05070 */
[----:B------:R-:W-:-:S13]  /*06b0*/  ISETP.NE.AND.EX P0, PT, R15, RZ, PT, P0 ;  /* 0x000000ff0f00720c */ /* 0x000fda0003f05300 */
[----:B-12---:R-:W-:Y:S05]  /*06c0*/  @!P0 BRA `(.L_x_5) ;  /* 0x0000000000288947 */ /* 0x006fea0003800000 */
[----:B------:R-:W0:Y:S02]  /*06d0*/  LDC R11, c[0x0][0x634] ;  /* 0x00018d00ff0b7b82 */ /* 0x000e240000000800 */
[----:B0-----:R-:W-:-:S05]  /*06e0*/  IADD3 R11, P0, R16, R11, RZ ;  /* 0x0000000b100b7210 */ /* 0x001fca0007f1e0ff */
[----:B------:R-:W-:-:S04]  /*06f0*/  IMAD.X R13, RZ, RZ, R17, P0 ;  /* 0x000000ffff0d7224 */ /* 0x000fc800000e0611 */
[----:B------:R-:W-:-:S04]  /*0700*/  IMAD.WIDE.U32 R6, R13, R14, RZ ;  /* 0x0000000e0d067225 */ /* 0x000fc800078e00ff */
[----:B------:R-:W-:-:S04]  /*0710*/  IMAD.WIDE.U32 R8, P0, R11, R15, R6 ;  /* 0x0000000f0b087225 */ /* 0x000fc80007800006 */
[----:B------:R-:W-:-:S04]  /*0720*/  IMAD.WIDE.U32 R6, R11, R14, RZ ;  /* 0x0000000e0b067225 */ /* 0x000fc800078e00ff */
[----:B------:R-:W-:Y:S01]  /*0730*/  IMAD.X R11, RZ, RZ, RZ, P0 ;  /* 0x000000ffff0b7224 */ /* 0x000fe200000e06ff */
[----:B------:R-:W-:Y:S01]  /*0740*/  IADD3 RZ, P0, R7, R8, RZ ;  /* 0x0000000807ff7210 */ /* 0x000fe20007f1e0ff */
[----:B------:R-:W-:-:S04]  /*0750*/  IMAD.MOV.U32 R10, RZ, RZ, R9 ;  /* 0x000000ffff0a7224 */ /* 0x000fc800078e0009 */
[----:B------:R-:W-:-:S08]  /*0760*/  IMAD.WIDE.U32.X R6, R13, R15, R10, P0 ;  /* 0x0000000f0d067225 */ /* 0x000fd000000e040a */
.L_x_5:
[-CC-:B------:R-:W-:Y:S01]  /*0770*/  SHF.R.U64 R57, R6, R0.reuse, R7.reuse ;  /* 0x0000000006397219 */ /* 0x180fe20000001207 */
[----:B------:R-:W0:Y:S01]  /*0780*/  LDC R10, c[0x0][0x618] ;  /* 0x00018600ff0a7b82 */ /* 0x000e220000000800 */
[----:B------:R-:W-:Y:S01]  /*0790*/  SHF.R.U32.HI R5, RZ, R0, R7 ;  /* 0x00000000ff057219 */ /* 0x000fe20000011607 */
[----:B------:R-:W-:Y:S01]  /*07a0*/  ULDC UR4, c[0x0][0x150] ;  /* 0x0000540000047ab9 */ /* 0x000fe20000000800 */
[----:B------:R-:W-:Y:S02]  /*07b0*/  IADD3 R9, P0, RZ, -R57, RZ ;  /* 0x80000039ff097210 */ /* 0x000fe40007f1e0ff */
[----:B------:R-:W-:-:S03]  /*07c0*/  I2FP.F32.U32 R0, R4 ;  /* 0x0000000400007245 */ /* 0x000fc60000201000 */
[----:B------:R-:W1:Y:S01]  /*07d0*/  LDC.64 R28, c[0x0][0x640] ;  /* 0x00019000ff1c7b82 */ /* 0x000e620000000a00 */
[----:B------:R-:W-:Y:S02]  /*07e0*/  IMAD.X R11, RZ, RZ, ~R5, P0 ;  /* 0x000000ffff0b7224 */ /* 0x000fe400000e0e05 */
[----:B------:R-:W-:Y:S01]  /*07f0*/  FMUL R0, R0, UR4 ;  /* 0x0000000400007c20 */ /* 0x000fe20008400000 */
[----:B------:R-:W-:Y:S01]  /*0800*/  IMAD.WIDE.U32 R6, R9, R20, R16 ;  /* 0x0000001409067225 */ /* 0x000fe200078e0010 */
[----:B------:R-:W-:-:S03]  /*0810*/  ULDC UR4, c[0x0][0x154] ;  /* 0x0000550000047ab9 */ /* 0x000fc60000000800 */
[----:B------:R-:W-:Y:S01]  /*0820*/  IMAD R8, R11, R20, RZ ;  /* 0x000000140b087224 */ /* 0x000fe200078e02ff */
[----:B------:R-:W2:Y:S01]  /*0830*/  LDC R5, c[0x0][0x144] ;  /* 0x00005100ff057b82 */ /* 0x000ea20000000800 */
[----:B------:R-:W3:Y:S02]  /*0840*/  F2I.U32.TRUNC.NTZ R0, R0 ;  /* 0x0000000000007305 */ /* 0x000ee4000020f000 */
[----:B------:R-:W-:-:S04]  /*0850*/  IMAD R9, R9, R21, R8 ;  /* 0x0000001509097224 */ /* 0x000fc800078e0208 */
[----:B------:R-:W-:Y:S01]  /*0860*/  IMAD.IADD R7, R7, 0x1, R9 ;  /* 0x0000000107077824 */ /* 0x000fe200078e0209 */
[----:B------:R-:W4:Y:S01]  /*0870*/  LDC R12, c[0x0][0x608] ;  /* 0x00018200ff0c7b82 */ /* 0x000f220000000800 */
[----:B------:R-:W-:-:S03]  /*0880*/  IMAD.MOV.U32 R9, RZ, RZ, -0x1 ;  /* 0xffffffffff097424 */ /* 0x000fc600078e00ff */
[-CC-:B0-----:R-:W-:Y:S02]  /*0890*/  SHF.R.U64 R20, R6, R10.reuse, R7.reuse ;  /* 0x0000000a06147219 */ /* 0x181fe40000001207 */
[----:B------:R-:W-:Y:S02]  /*08a0*/  I2FP.F32.U32 R6, R3 ;  /* 0x0000000300067245 */ /* 0x000fe40000201000 */
[----:B------:R-:W0:Y:S01]  /*08b0*/  LDC R26, c[0x0][0x658] ;  /* 0x00019600ff1a7b82 */ /* 0x000e220000000800 */
[----:B-1----:R-:W-:Y:S01]  /*08c0*/  ISETP.NE.U32.AND P0, PT, R28, RZ, PT ;  /* 0x000000ff1c00720c */ /* 0x002fe20003f05070 */
[----:B---3--:R-:W-:Y:S01]  /*08d0*/  IMAD.MOV R8, RZ, RZ, -R0 ;  /* 0x000000ffff087224 */ /* 0x008fe200078e0a00 */
[----:B------:R-:W-:Y:S01]  /*08e0*/  SHF.R.U32.HI R7, RZ, R10, R7 ;  /* 0x0000000aff077219 */ /* 0x000fe20000011607 */
[----:B------:R-:W-:Y:S01]  /*08f0*/  FMUL R6, R6, UR4 ;  /* 0x0000000406067c20 */ /* 0x000fe20008400000 */
[----:B------:R-:W-:-:S03]  /*0900*/  ISETP.NE.AND.EX P0, PT, R29, RZ, PT, P0 ;  /* 0x000000ff1d00720c */ /* 0x000fc60003f05300 */
[----:B------:R-:W1:Y:S01]  /*0910*/  LDC R14, c[0x0][0x148] ;  /* 0x00005200ff0e7b82 */ /* 0x000e620000000800 */
[----:B--2---:R-:W-:-:S07]  /*0920*/  IMAD R0, R5, R8, R4 ;  /* 0x0000000805007224 */ /* 0x004fce00078e0204 */
[----:B------:R-:W2:Y:S01]  /*0930*/  LDC R24, c[0x0][0x600] ;  /* 0x00018000ff187b82 */ /* 0x000ea20000000800 */
[-CC-:B----4-:R-:W-:Y:S02]  /*0940*/  SHF.R.U64 R30, R20, R12.reuse, R7.reuse ;  /* 0x0000000c141e7219 */ /* 0x190fe40000001207 */
[----:B------:R-:W-:Y:S01]  /*0950*/  SHF.R.U32.HI R5, RZ, R12, R7 ;  /* 0x0000000cff057219 */ /* 0x000fe20000011607 */
[----:B------:R-:W-:Y:S01]  /*0960*/  IMAD.MOV.U32 R7, RZ, RZ, 0x1 ;  /* 0x00000001ff077424 */ /* 0x000fe200078e00ff */
[----:B------:R3:W4:Y:S03]  /*0970*/  F2I.U32.TRUNC.NTZ R12, R6 ;  /* 0x00000006000c7305 */ /* 0x000726000020f000 */
[----:B------:R-:W1:Y:S01]  /*0980*/  LDC R15, c[0x0][0x648] ;  /* 0x00019200ff0f7b82 */ /* 0x000e620000000800 */
[-C--:B0-----:R-:W-:Y:S02]  /*0990*/  SHF.L.U32 R4, R9, R26.reuse, RZ ;  /* 0x0000001a09047219 */ /* 0x081fe400000006ff */
[----:B------:R-:W-:-:S02]  /*09a0*/  SHF.R.U64 R32, R30, R26, R5 ;  /* 0x0000001a1e207219 */ /* 0x000fc40000001205 */
[----:B------:R-:W-:Y:S02]  /*09b0*/  LOP3.LUT R11, RZ, R4, RZ, 0x33, !PT ;  /* 0x00000004ff0b7212 */ /* 0x000fe400078e33ff */
[-C--:B------:R-:W-:Y:S01]  /*09c0*/  SHF.R.U32.HI R5, RZ, R26.reuse, R5 ;  /* 0x0000001aff057219 */ /* 0x080fe20000011605 */
[----:B------:R-:W0:Y:S01]  /*09d0*/  LDC R21, c[0x0][0x638] ;  /* 0x00018e00ff157b82 */ /* 0x000e220000000800 */
[----:B------:R-:W-:Y:S01]  /*09e0*/  SHF.L.U32 R10, R7, R26, RZ ;  /* 0x0000001a070a7219 */ /* 0x000fe200000006ff */
[----:B------:R-:W-:-:S06]  /*09f0*/  IMAD.MOV.U32 R4, RZ, RZ, R32 ;  /* 0x000000ffff047224 */ /* 0x000fcc00078e0020 */
[----:B------:R-:W0:Y:S01]  /*0a00*/  LDC R58, c[0x0][0x610] ;  /* 0x00018400ff3a7b82 */ /* 0x000e220000000800 */
[----:B---34-:R-:W-:Y:S05]  /*0a10*/  @!P0 BRA `(.L_x_6) ;  /* 0x0000000000288947 */ /* 0x018fea0003800000 */
[----:B------:R-:W3:Y:S02]  /*0a20*/  LDC R9, c[0x0][0x64c] ;  /* 0x00019300ff097b82 */ /* 0x000ee40000000800 */
[----:B---3--:R-:W-:-:S05]  /*0a30*/  IADD3 R9, P0, R32, R9, RZ ;  /* 0x0000000920097210 */ /* 0x008fca0007f1e0ff */
        /* <DEDUP_REMOVED lines=8> */
.L_x_6:
[----:B-1----:R-:W-:Y:S01]  /*0ac0*/  SHF.R.U64 R4, R4, R15, R5 ;  /* 0x0000000f04047219 */ /* 0x002fe20000001205 */
[----:B--2---:R-:W-:Y:S01]  /*0ad0*/  VIADD R5, R24, 0xffffffff ;  /* 0xffffffff18057836 */ /* 0x004fe20000000000 */
[----:B------:R-:W-:Y:S01]  /*0ae0*/  LOP3.LUT R11, R30, R11, RZ, 0xc0, !PT ;  /* 0x0000000b1e0b7212 */ /* 0x000fe200078ec0ff */
[----:B------:R-:W-:Y:S02]  /*0af0*/  IMAD.MOV R12, RZ, RZ, -R12 ;  /* 0x000000ffff0c7224 */ /* 0x000fe400078e0a0c */
[----:B------:R-:W-:Y:S01]  /*0b00*/  IMAD.MOV R6, RZ, RZ, -R4 ;  /* 0x000000ffff067224 */ /* 0x000fe200078e0a04 */
[----:B------:R-:W-:Y:S01]  /*0b10*/  LOP3.LUT R5, R20, R5, RZ, 0xc0, !PT ;  /* 0x0000000514057212 */ /* 0x000fe200078ec0ff */
[----:B------:R-:W-:Y:S02]  /*0b20*/  @P3 IMAD R0, R14, R12, R3 ;  /* 0x0000000c0e003224 */ /* 0x000fe400078e0203 */
[----:B------:R-:W-:Y:S02]  /*0b30*/  IMAD R11, R10, R4, R11 ;  /* 0x000000040a0b7224 */ /* 0x000fe400078e020b */
[----:B0-----:R-:W-:-:S02]  /*0b40*/  IMAD R3, R6, R21, R32 ;  /* 0x0000001506037224 */ /* 0x001fc400078e0220 */
[----:B------:R-:W-:Y:S02]  /*0b50*/  IMAD R58, R11, R58, R0 ;  /* 0x0000003a0b3a7224 */ /* 0x000fe400078e0200 */
[----:B------:R-:W-:Y:S02]  /*0b60*/  IMAD R3, R3, R24, R5 ;  /* 0x0000001803037224 */ /* 0x000fe400078e0205 */
[----:B------:R-:W-:-:S03]  /*0b70*/  IMAD.MOV.U32 R0, RZ, RZ, 0x1 ;  /* 0x00000001ff007424 */ /* 0x000fc600078e00ff */
[----:B------:R-:W-:Y:S02]  /*0b80*/  SEL R59, R3, R58, !P3 ;  /* 0x0000003a033b7207 */ /* 0x000fe40005800000 */
[----:B------:R-:W-:-:S07]  /*0b90*/  SEL R58, R58, R3, !P3 ;  /* 0x000000033a3a7207 */ /* 0x000fce0005800000 */
.L_x_4:
[----:B------:R-:W-:-:S08]  /*0ba0*/  NOP ;  /* 0x0000000000007918 */ /* 0x000fd00000000000 */
[----:B------:R-:W0:Y:S02]  /*0bb0*/  USETMAXREG.TRY_ALLOC.CTAPOOL UP0, 0xe8 ;  /* 0x000000e8000079c8 */ /* 0x000e240008000600 */
[----:B0-----:R-:W-:-:S13]  /*0bc0*/  PLOP3.LUT P0, PT, PT, PT, UP0, 0x80, 0x0 ;  /* 0x000000000000781c */ /* 0x001fda0003f0f008 */
[----:B------:R-:W-:Y:S05]  /*0bd0*/  @!P0 BRA `(.L_x_4) ;  /* 0xfffffffc00f08947 */ /* 0x000fea000383ffff */
[----:B------:R-:W-:Y:S01]  /*0be0*/  ULDC.64 UR4, c[0x0][0x598] ;  /* 0x0001660000047ab9 */ /* 0x000fe20000000a00 */
[----:B------:R-:W-:Y:S01]  /*0bf0*/  ULDC.64 UR36, c[0x0][0x208] ;  /* 0x0000820000247ab9 */ /* 0x000fe20000000a00 */
[----:B------:R-:W-:-:S04]  /*0c00*/  ISETP.NE.U32.AND P0, PT, RZ, UR4, PT ;  /* 0x00000004ff007c0c */ /* 0x000fc8000bf05070 */
[----:B------:R-:W-:-:S13]  /*0c10*/  ISETP.NE.AND.EX P0, PT, RZ, UR5, PT, P0 ;  /* 0x00000005ff007c0c */ /* 0x000fda000bf05300 */
[----:B------:R-:W-:Y:S05]  /*0c20*/  @!P0 BRA `(.L_x_7) ;  /* 0x00000000001c8947 */ /* 0x000fea0003800000 */
[----:B------:R-:W0:Y:S02]  /*0c30*/  LDC.64 R4, c[0x0][0x598] ;  /* 0x00016600ff047b82 */ /* 0x000e240000000a00 */
[----:B0-----:R-:W2:Y:S02]  /*0c40*/  LDG.E.64 R4, desc[UR36][R4.64] ;  /* 0x0000002404047981 */ /* 0x001ea4000c1e1b00 */
[----:B--2---:R-:W-:-:S04]  /*0c50*/  ISETP.NE.U32.AND P0, PT, R4, RZ, PT ;  /* 0x000000ff0400720c */ /* 0x004fc80003f05070 */
[----:B------:R-:W-:-:S13]  /*0c60*/  ISETP.NE.AND.EX P0, PT, R5, RZ, PT, P0 ;  /* 0x000000ff0500720c */ /* 0x000fda0003f05300 */
[----:B------:R-:W-:Y:S05]  /*0c70*/  @!P0 BRA `(.L_x_7) ;  /* 0x0000000000088947 */ /* 0x000fea0003800000 */
[----:B------:R0:W5:Y:S01]  /*0c80*/  LD.E R23, desc[UR36][R4.64] ;  /* 0x0000002404177980 */ /* 0x000162000c101900 */
[----:B------:R-:W-:Y:S05]  /*0c90*/  BRA `(.L_x_8) ;  /* 0x0000000000247947 */ /* 0x000fea0003800000 */
.L_x_7:
[----:B------:R-:W-:Y:S02]  /*0ca0*/  ULDC.64 UR4, c[0x0][0x588] ;  /* 0x0001620000047ab9 */ /* 0x000fe40000000a00 */
[----:B------:R-:W-:-:S04]  /*0cb0*/  ISETP.NE.U32.AND P0, PT, RZ, UR4, PT ;  /* 0x00000004ff007c0c */ /* 0x000fc8000bf05070 */
[----:B------:R-:W-:-:S13]  /*0cc0*/  ISETP.NE.AND.EX P0, PT, RZ, UR5, PT, P0 ;  /* 0x00000005ff007c0c */ /* 0x000fda000bf05300 */
[----:B------:R-:W-:Y:S05]  /*0cd0*/  @!P0 BRA `(.L_x_9) ;  /* 0x00000000000c8947 */ /* 0x000fea0003800000 */
[----:B------:R-:W0:Y:S02]  /*0ce0*/  LDC.64 R4, c[0x0][0x588] ;  /* 0x00016200ff047b82 */ /* 0x000e240000000a00 */
[----:B0-----:R1:W5:Y:S01]  /*0cf0*/  LDG.E R23, desc[UR36][R4.64] ;  /* 0x0000002404177981 */ /* 0x001362000c1e1900 */
[----:B------:R-:W-:Y:S05]  /*0d00*/  BRA `(.L_x_8) ;  /* 0x0000000000087947 */ /* 0x000fea0003800000 */
.L_x_9:
[----:B------:R-:W-:Y:S02]  /*0d10*/  ULDC UR4, c[0x0][0x580] ;  /* 0x0001600000047ab9 */ /* 0x000fe40000000800 */
[----:B------:R-:W-:-:S07]  /*0d20*/  IMAD.U32 R23, RZ, RZ, UR4 ;  /* 0x00000004ff177e24 */ /* 0x000fce000f8e00ff */
.L_x_8:
[----:B------:R-:W-:Y:S02]  /*0d30*/  ULDC.64 UR4, c[0x0][0x5a0] ;  /* 0x0001680000047ab9 */ /* 0x000fe40000000a00 */
[----:B------:R-:W-:-:S04]  /*0d40*/  ISETP.NE.U32.AND P0, PT, RZ, UR4, PT ;  /* 0x00000004ff007c0c */ /* 0x000fc8000bf05070 */
[----:B------:R-:W-:-:S13]  /*0d50*/  ISETP.NE.AND.EX P0, PT, RZ, UR5, PT, P0 ;  /* 0x00000005ff007c0c */ /* 0x000fda000bf05300 */
[----:B------:R-:W-:Y:S05]  /*0d60*/  @!P0 BRA `(.L_x_10) ;  /* 0x00000000001c8947 */ /* 0x000fea0003800000 */
[----:B01----:R-:W0:Y:S02]  /*0d70*/  LDC.64 R4, c[0x0][0x5a0] ;  /* 0x00016800ff047b82 */ /* 0x003e240000000a00 */
[----:B0-----:R-:W2:Y:S02]  /*0d80*/  LDG.E.64 R4, desc[UR36][R4.64] ;  /* 0x0000002404047981 */ /* 0x001ea4000c1e1b00 */
[----:B--2---:R-:W-:-:S04]  /*0d90*/  ISETP.NE.U32.AND P0, PT, R4, RZ, PT ;  /* 0x000000ff0400720c */ /* 0x004fc80003f05070 */
[----:B------:R-:W-:-:S13]  /*0da0*/  ISETP.NE.AND.EX P0, PT, R5, RZ, PT, P0 ;  /* 0x000000ff0500720c */ /* 0x000fda0003f05300 */
[----:B------:R-:W-:Y:S05]  /*0db0*/  @!P0 BRA `(.L_x_10) ;  /* 0x0000000000088947 */ /* 0x000fea0003800000 */
[----:B------:R0:W5:Y:S01]  /*0dc0*/  LD.E R56, desc[UR36][R4.64] ;  /* 0x0000002404387980 */ /* 0x000162000c101900 */
[----:B------:R-:W-:Y:S05]  /*0dd0*/  BRA `(.L_x_11) ;  /* 0x0000000000247947 */ /* 0x000fea0003800000 */
.L_x_10:
[----:B------:R-:W-:Y:S02]  /*0de0*/  ULDC.64 UR4, c[0x0][0x590] ;  /* 0x0001640000047ab9 */ /* 0x000fe40000000a00 */
[----:B------:R-:W-:-:S04]  /*0df0*/  ISETP.NE.U32.AND P0, PT, RZ, UR4, PT ;  /* 0x00000004ff007c0c */ /* 0x000fc8000bf05070 */
[----:B------:R-:W-:-:S13]  /*0e00*/  ISETP.NE.AND.EX P0, PT, RZ, UR5, PT, P0 ;  /* 0x00000005ff007c0c */ /* 0x000fda000bf05300 */
[----:B------:R-:W-:Y:S05]  /*0e10*/  @!P0 BRA `(.L_x_12) ;  /* 0x00000000000c8947 */ /* 0x000fea0003800000 */
[----:B01----:R-:W0:Y:S02]  /*0e20*/  LDC.64 R4, c[0x0][0x590] ;  /* 0x00016400ff047b82 */ /* 0x003e240000000a00 */
[----:B0-----:R1:W5:Y:S01]  /*0e30*/  LDG.E R56, desc[UR36][R4.64] ;  /* 0x0000002404387981 */ /* 0x001362000c1e1900 */
[----:B------:R-:W-:Y:S05]  /*0e40*/  BRA `(.L_x_11) ;  /* 0x0000000000087947 */ /* 0x000fea0003800000 */
.L_x_12:
[----:B------:R-:W-:Y:S02]  /*0e50*/  ULDC UR4, c[0x0][0x584] ;  /* 0x0001610000047ab9 */ /* 0x000fe40000000800 */
[----:B------:R-:W-:-:S07]  /*0e60*/  IMAD.U32 R56, RZ, RZ, UR4 ;  /* 0x00000004ff387e24 */ /* 0x000fce000f8e00ff */
.L_x_11:
[----:B------:R-:W-:-:S13]  /*0e70*/  LOP3.LUT P0, RZ, R0, 0xff, RZ, 0xc0, !PT ;  /* 0x000000ff00ff7812 */ /* 0x000fda000780c0ff */
[----:B------:R-:W-:Y:S05]  /*0e80*/  @!P0 EXIT ;  /* 0x000000000000894d */ /* 0x000fea0003800000 */
[----:B------:R-:W-:Y:S01]  /*0e90*/  ULDC UR4, c[0x0][0x28c] ;  /* 0x0000a30000047ab9 */ /* 0x000fe20000000800 */
[----:B------:R-:W-:Y:S01]  /*0ea0*/  LOP3.LUT R62, R19, 0x1, RZ, 0xfc, !PT ;  /* 0x00000001133e7812 */ /* 0x000fe200078efcff */
[----:B------:R-:W-:Y:S01]  /*0eb0*/  UIADD3 UR4, UR4, 0x1f, URZ ;  /* 0x0000001f04047890 */ /* 0x000fe2000fffe03f */
[----:B------:R-:W-:Y:S01]  /*0ec0*/  UMOV UR38, URZ ;  /* 0x0000003f00267c82 */ /* 0x000fe20008000000 */
[----:B------:R-:W-:Y:S02]  /*0ed0*/  UMOV UR39, URZ ;  /* 0x0000003f00277c82 */ /* 0x000fe40008000000 */
[----:B------:R-:W-:-:S04]  /*0ee0*/  USHF.R.S32.HI UR5, URZ, 0x1f, UR4 ;  /* 0x0000001f3f057899 */ /* 0x000fc80008011404 */
[----:B------:R-:W-:-:S04]  /*0ef0*/  ULEA.HI UR5, UR5, UR4, URZ, 0x5 ;  /* 0x0000000405057291 */ /* 0x000fc8000f8f283f */
[----:B------:R-:W-:-:S12]  /*0f00*/  USHF.R.S32.HI UR40, URZ, 0x5, UR5 ;  /* 0x000000053f287899 */ /* 0x000fd80008011405 */
.L_x_94:
[----:B------:R-:W-:Y:S01]  /*0f10*/  LOP3.LUT R0, R18, 0x80, RZ, 0xc0, !PT ;  /* 0x0000008012007812 */ /* 0x000fe200078ec0ff */
[----:B--2---:R-:W2:Y:S01]  /*0f20*/  S2UR UR7, SR_CgaCtaId ;  /* 0x00000000000779c3 */ /* 0x004ea20000008800 */
[----:B------:R-:W-:Y:S02]  /*0f30*/  UMOV UR6, 0x400 ;  /* 0x0000040000067882 */ /* 0x000fe40000000000 */
[----:B------:R-:W-:-:S06]  /*0f40*/  SHF.R.U32.HI R0, RZ, 0x7, R0 ;  /* 0x00000007ff007819 */ /* 0x000fcc0000011600 */
[----:B---3--:R-:W3:Y:S01]  /*0f50*/  SHFL.IDX PT, R0, R0, RZ, 0x1f ;  /* 0x00001fff00007589 */ /* 0x008ee200000e0000 */
[----:B--2---:R-:W-:Y:S01]  /*0f60*/  ULEA UR42, UR7, UR6, 0x18 ;  /* 0x00000006072a7291 */ /* 0x004fe2000f8ec03f */
[----:B---3--:R-:W-:-:S13]  /*0f70*/  R2UR UR4, R0 ;  /* 0x00000000000472ca */ /* 0x008fda00000e0000 */
[----:B------:R-:W-:-:S04]  /*0f80*/  ULEA.HI UR5, UR4, UR4, URZ, 0x1 ;  /* 0x0000000404057291 */ /* 0x000fc8000f8f083f */
[----:B------:R-:W-:-:S04]  /*0f90*/  ULOP3.LUT UR5, UR5, 0xffffe, URZ, 0xc0, !UPT ;  /* 0x000ffffe05057892 */ /* 0x000fc8000f8ec03f */
[----:B------:R-:W-:-:S03]  /*0fa0*/  UIADD3 UR5, UR4, -UR5, URZ ;  /* 0x8000000504057290 */ /* 0x000fc6000fffe03f */
[----:B------:R-:W-:Y:S01]  /*0fb0*/  ULDC UR4, c[0x0][0x28c] ;  /* 0x0000a30000047ab9 */ /* 0x000fe20000000800 */
[----:B------:R-:W-:Y:S01]  /*0fc0*/  ULEA UR5, UR5, UR42, 0xc ;  /* 0x0000002a05057291 */ /* 0x000fe2000f8e603f */
[----:B------:R-:W-:-:S03]  /*0fd0*/  ISETP.LT.AND P0, PT, RZ, UR4, PT ;  /* 0x00000004ff007c0c */ /* 0x000fc6000bf01270 */
[----:B------:R-:W-:-:S04]  /*0fe0*/  UIADD3 UR5, UR5, 0x100, URZ ;  /* 0x0000010005057890 */ /* 0x000fc8000fffe03f */
[----:B------:R-:W-:-:S04]  /*0ff0*/  USHF.R.U32.HI UR5, URZ, 0x4, UR5 ;  /* 0x000000043f057899 */ /* 0x000fc80008011605 */
[----:B------:R-:W-:Y:S02]  /*1000*/  ULOP3.LUT UR41, UR5, 0x3fff, URZ, 0xc0, !UPT ;  /* 0x00003fff05297892 */ /* 0x000fe4000f8ec03f */
[----:B-1--45:R-:W-:Y:S10]  /*1010*/  @P0 BRA `(.L_x_13) ;  /* 0x0000000000400947 */ /* 0x032ff40003800000 */
[----:B------:R-:W-:Y:S01]  /*1020*/  MOV R0, 0x0 ;  /* 0x0000000000007802 */ /* 0x000fe20000000f00 */
[----:B------:R-:W-:Y:S01]  /*1030*/  ULDC.64 UR4, c[0x4][0x68] ;  /* 0x01001a0000047ab9 */ /* 0x000fe20000000a00 */
[----:B------:R-:W-:Y:S01]  /*1040*/  ULDC.64 UR6, c[0x4][0x8] ;  /* 0x0100020000067ab9 */ /* 0x000fe20000000a00 */
[----:B01----:R-:W-:Y:S01]  /*1050*/  IMAD.U32 R4, RZ, RZ, UR4 ;  /* 0x00000004ff047e24 */ /* 0x003fe2000f8e00ff */
[----:B------:R0:W1:Y:S01]  /*1060*/  LDC.64 R14, c[0x4][R0] ;  /* 0x01000000000e7b82 */ /* 0x0000620000000a00 */
[----:B------:R-:W-:Y:S01]  /*1070*/  IMAD.U32 R5, RZ, RZ, UR5 ;  /* 0x00000005ff057e24 */ /* 0x000fe2000f8e00ff */
[----:B------:R-:W-:Y:S01]  /*1080*/  ULDC.64 UR4, c[0x4][0x70] ;  /* 0x01001c0000047ab9 */ /* 0x000fe20000000a00 */
[----:B------:R-:W-:Y:S02]  /*1090*/  IMAD.U32 R10, RZ, RZ, UR6 ;  /* 0x00000006ff0a7e24 */ /* 0x000fe4000f8e00ff */
[----:B------:R-:W-:Y:S02]  /*10a0*/  IMAD.U32 R6, RZ, RZ, UR4 ;  /* 0x00000004ff067e24 */ /* 0x000fe4000f8e00ff */
[----:B------:R-:W-:-:S02]  /*10b0*/  IMAD.U32 R7, RZ, RZ, UR5 ;  /* 0x00000005ff077e24 */ /* 0x000fc4000f8e00ff */
[----:B------:R-:W-:Y:S02]  /*10c0*/  IMAD.U32 R11, RZ, RZ, UR7 ;  /* 0x00000007ff0b7e24 */ /* 0x000fe4000f8e00ff */
[----:B------:R-:W-:Y:S02]  /*10d0*/  IMAD.MOV.U32 R8, RZ, RZ, 0x1e1 ;  /* 0x000001e1ff087424 */ /* 0x000fe400078e00ff */
[----:B------:R-:W-:Y:S02]  /*10e0*/  IMAD.MOV.U32 R12, RZ, RZ, 0x1 ;  /* 0x00000001ff0c7424 */ /* 0x000fe400078e00ff */
[----:B0-----:R-:W-:-:S07]  /*10f0*/  IMAD.MOV.U32 R13, RZ, RZ, RZ ;  /* 0x000000ffff0d7224 */ /* 0x001fce00078e00ff */
[----:B------:R-:W-:-:S07]  /*1100*/  LEPC R20, `(.L_x_13) ;  /* 0x000000001014794e */ /* 0x000fce0000000000 */
[----:B-1---5:R-:W-:Y:S05]  /*1110*/  CALL.ABS.NOINC R14 ;  /* 0x000000000e007343 */ /* 0x022fea0003c00000 */
.L_x_13:
[----:B------:R-:W-:-:S13]  /*1120*/  ISETP.NE.AND P0, PT, R62, 0x3, PT ;  /* 0x000000033e00780c */ /* 0x000fda0003f05270 */
[----:B------:R-:W-:Y:S05]  /*1130*/  @!P0 BRA `(.L_x_14) ;  /* 0x0000000000048947 */ /* 0x000fea0003800000 */
[----:B------:R-:W-:Y:S01]  /*1140*/  BPT.TRAP 0x1 ;  /* 0x000000040000795c */ /* 0x000fe20000300000 */
.L_x_14:
[----:B------:R-:W-:Y:S02]  /*1150*/  IMAD.U32 R3, RZ, RZ, UR39 ;  /* 0x00000027ff037e24 */ /* 0x000fe4000f8e00ff */
[----:B------:R-:W-:-:S03]  /*1160*/  IMAD.U32 R0, RZ, RZ, UR38 ;  /* 0x00000026ff007e24 */ /* 0x000fc6000f8e00ff */
[----:B------:R-:W-:Y:S02]  /*1170*/  LEA R3, R3, UR42, 0x3 ;  /* 0x0000002a03037c11 */ /* 0x000fe4000f8e18ff */
[----:B------:R-:W-:-:S04]  /*1180*/  SHF.L.U32 R0, R0, 0x1f, RZ ;  /* 0x0000001f00007819 */ /* 0x000fc800000006ff */
[----:B------:R2:W3:Y:S01]  /*1190*/  SYNCS.PHASECHK.TRANS64.TRYWAIT P1, [R3+URZ], R0 ;  /* 0x00000000030075a7 */ /* 0x0004e2000802017f */
[----:B------:R-:W-:Y:S05]  /*11a0*/  @!P0 BRA `(.L_x_15) ;  /* 0x0000000000048947 */ /* 0x000fea0003800000 */
[----:B------:R-:W-:Y:S01]  /*11b0*/  BPT.TRAP 0x1 ;  /* 0x000000040000795c */ /* 0x000fe20000300000 */
.L_x_15:
[----:B---3--:R-:W-:Y:S05]  /*11c0*/  @P1 BRA `(.L_x_16) ;  /* 0x0000000000081947 */ /* 0x008fea0003800000 */
[----:B------:R-:W3:Y:S02]  /*11d0*/  SYNCS.PHASECHK.TRANS64.TRYWAIT P1, [R3+URZ], R0 ;  /* 0x00000000030075a7 */ /* 0x000ee4000802017f */
[----:B---3--:R-:W-:Y:S05]  /*11e0*/  @!P1 BRA `(.L_x_17) ;  /* 0x0000004400f49947 */ /* 0x008fea0003800000 */
.L_x_16:
[----:B------:R-:W-:-:S04]  /*11f0*/  UISETP.LT.AND UP0, UPT, UR40, 0x1, UPT ;  /* 0x000000012800788c */ /* 0x000fc8000bf01270 */
[----:B------:R-:W-:-:S04]  /*1200*/  USEL UR4, UR40, 0x1, UP0 ;  /* 0x0000000128047887 */ /* 0x000fc80008000000 */
[----:B------:R-:W-:-:S06]  /*1210*/  UIADD3 UR4, UR40, -UR4, URZ ;  /* 0x8000000428047290 */ /* 0x000fcc000fffe03f */
[----:B--23--:R-:W-:Y:S01]  /*1220*/  IMAD.U32 R0, RZ, RZ, UR4 ;  /* 0x00000004ff007e24 */ /* 0x00cfe2000f8e00ff */
[----:B------:R-:W-:Y:S05]  /*1230*/  WARPSYNC.ALL ;  /* 0x0000000000007948 */ /* 0x000fea0003800000 */
[----:B------:R-:W-:Y:S01]  /*1240*/  ISETP.GE.AND P1, PT, R0, 0x1, PT ;  /* 0x000000010000780c */ /* 0x000fe20003f26270 */
[----:B------:R-:W-:Y:S01]  /*1250*/  UIADD3 UR4, UR42, 0x6100, URZ ;  /* 0x000061002a047890 */ /* 0x000fe2000fffe03f */
[----:B------:R-:W-:Y:S01]  /*1260*/  WARPGROUP.ARRIVE ;  /* 0x00000000000079c5 */ /* 0x000fe20000000000 */
[----:B------:R-:W-:Y:S02]  /*1270*/  ULOP3.LUT UR41, UR41, 0x10000, URZ, 0xfc, !UPT ;  /* 0x0001000029297892 */ /* 0x000fe4000f8efc3f */
[----:B------:R-:W-:Y:S01]  /*1280*/  USHF.R.U32.HI UR4, URZ, 0x4, UR4 ;  /* 0x000000043f047899 */ /* 0x000fe20008011604 */
[----:B------:R-:W-:Y:S01]  /*1290*/  UMOV UR5, 0x80000020 ;  /* 0x8000002000057882 */ /* 0x000fe20000000000 */
[----:B------:R-:W-:-:S02]  /*12a0*/  UMOV UR7, 0x80000020 ;  /* 0x8000002000077882 */ /* 0x000fc40000000000 */
[----:B------:R-:W-:-:S04]  /*12b0*/  ULOP3.LUT UR4, UR4, 0x3fff, URZ, 0xc0, !UPT ;  /* 0x00003fff04047892 */ /* 0x000fc8000f8ec03f */
[----:B------:R-:W-:Y:S02]  /*12c0*/  ULOP3.LUT UR10, UR4, 0x10000, URZ, 0xfc, !UPT ;  /* 0x00010000040a7892 */ /* 0x000fe4000f8efc3f */
[----:B------:R-:W-:Y:S02]  /*12d0*/  ULEA UR4, UR39, UR41, 0x9 ;  /* 0x0000002927047291 */ /* 0x000fe4000f8e483f */
[----:B------:R-:W-:-:S09]  /*12e0*/  ULEA UR6, UR39, UR10, 0x8 ;  /* 0x0000000a27067291 */ /* 0x000fd2000f8e403f */
[----:B------:R-:W-:Y:S01]  /*12f0*/  HGMMA.64x64x16.F32.BF16 R24, gdesc[UR4], RZ, !UPT, gsb0 ;  /* 0x00e00000041879f0 */ /* 0x000fe2000c0018ff */
[----:B------:R-:W-:Y:S02]  /*1300*/  UIADD3 UR4, UR4, 0x2, URZ ;  /* 0x0000000204047890 */ /* 0x000fe4000fffe03f */
[----:B------:R-:W-:Y:S01]  /*1310*/  UIADD3 UR6, UR6, 0x2, URZ ;  /* 0x0000000206067890 */ /* 0x000fe2000fffe03f */
[----:B------:R-:W-:Y:S01]  /*1320*/  UMOV UR5, 0x80000020 ;  /* 0x8000002000057882 */ /* 0x000fe20000000000 */
[----:B------:R-:W-:Y:S01]  /*1330*/  UMOV UR7, 0x80000020 ;  /* 0x8000002000077882 */ /* 0x000fe20000000000 */
[----:B------:R-:W-:Y:S02]  /*1340*/  WARPGROUP.DEPBAR.LE gsb0, 0x0 ;  /* 0x00008000000079c5 */ /* 0x000fe40000010000 */
[----:B------:R-:W-:-:S06]  /*1350*/  WARPGROUP.ARRIVE ;  /* 0x00000000000079c5 */ /* 0x000fcc0000000000 */
[----:B------:R-:W-:Y:S03]  /*1360*/  HGMMA.64x64x16.F32.BF16 R24, gdesc[UR4], R24, gsb0 ;  /* 0x00e00000041879f0 */ /* 0x000fe60008001818 */
[----:B------:R-:W-:Y:S02]  /*1370*/  WARPGROUP.DEPBAR.LE gsb0, 0x0 ;  /* 0x00008000000079c5 */ /* 0x000fe40000010000 */
[----:B------:R-:W-:Y:S05]  /*1380*/  @!P1 BRA `(.L_x_18) ;  /* 0x0000000000d89947 */ /* 0x000fea0003800000 */
[----:B------:R-:W-:Y:S02]  /*1390*/  UIADD3 UR4, UR39, 0x1, URZ ;  /* 0x0000000127047890 */ /* 0x000fe4000fffe03f */
[----:B------:R-:W-:Y:S02]  /*13a0*/  UMOV UR9, UR39 ;  /* 0x0000002700097c82 */ /* 0x000fe40008000000 */
[----:B------:R-:W-:-:S04]  /*13b0*/  UISETP.NE.AND UP0, UPT, UR4, 0x3, UPT ;  /* 0x000000030400788c */ /* 0x000fc8000bf05270 */
[----:B------:R-:W-:Y:S02]  /*13c0*/  USEL UR5, URZ, 0x1, UP0 ;  /* 0x000000013f057887 */ /* 0x000fe40008000000 */
[----:B------:R-:W-:Y:S02]  /*13d0*/  USEL UR8, UR4, URZ, UP0 ;  /* 0x0000003f04087287 */ /* 0x000fe40008000000 */
[----:B------:R-:W-:-:S06]  /*13e0*/  ULOP3.LUT UR5, UR38, UR5, URZ, 0x3c, !UPT ;  /* 0x0000000526057292 */ /* 0x000fcc000f8e3c3f */
[----:B01----:R-:W-:-:S07]  /*13f0*/  IMAD.U32 R5, RZ, RZ, UR5 ;  /* 0x00000005ff057e24 */ /* 0x003fce000f8e00ff */
.L_x_25:
[----:B01----:R-:W-:Y:S05]  /*1400*/  @!P0 BRA `(.L_x_19) ;  /* 0x0000000000048947 */ /* 0x003fea0003800000 */
[----:B------:R-:W-:Y:S01]  /*1410*/  BPT.TRAP 0x1 ;  /* 0x000000040000795c */ /* 0x000fe20000300000 */
.L_x_19:
[----:B------:R-:W0:Y:S01]  /*1420*/  S2UR UR5, SR_CgaCtaId ;  /* 0x00000000000579c3 */ /* 0x000e220000008800 */
[----:B------:R-:W-:Y:S01]  /*1430*/  UMOV UR4, 0x400 ;  /* 0x0000040000047882 */ /* 0x000fe20000000000 */
[----:B------:R-:W-:Y:S01]  /*1440*/  SHF.L.U32 R3, R5, 0x1f, RZ ;  /* 0x0000001f05037819 */ /* 0x000fe200000006ff */
[----:B0-----:R-:W-:-:S04]  /*1450*/  ULEA UR11, UR5, UR4, 0x18 ;  /* 0x00000004050b7291 */ /* 0x001fc8000f8ec03f */
[----:B------:R-:W-:-:S09]  /*1460*/  ULEA UR4, UR8, UR11, 0x3 ;  /* 0x0000000b08047291 */ /* 0x000fd2000f8e183f */
[----:B------:R0:W1:Y:S01]  /*1470*/  SYNCS.PHASECHK.TRANS64.TRYWAIT P1, [UR4], R3 ;  /* 0x00000003ff0075a7 */ /* 0x0000620008020144 */
[----:B------:R-:W-:Y:S05]  /*1480*/  @!P0 BRA `(.L_x_20) ;  /* 0x0000000000048947 */ /* 0x000fea0003800000 */
[----:B------:R-:W-:Y:S01]  /*1490*/  BPT.TRAP 0x1 ;  /* 0x000000040000795c */ /* 0x000fe20000300000 */
.L_x_20:
[----:B-1----:R-:W-:Y:S05]  /*14a0*/  @P1 BRA `(.L_x_21) ;  /* 0x0000000000081947 */ /* 0x002fea0003800000 */
[----:B------:R-:W1:Y:S02]  /*14b0*/  SYNCS.PHASECHK.TRANS64.TRYWAIT P1, [UR4], R3 ;  /* 0x00000003ff0075a7 */ /* 0x000e640008020144 */
[----:B-1----:R-:W-:Y:S05]  /*14c0*/  @!P1 BRA `(.L_x_22) ;  /* 0x0000004400509947 */ /* 0x002fea0003800000 */
.L_x_21:
[----:B------:R-:W-:Y:S01]  /*14d0*/  ULEA UR4, UR8, UR41, 0x9 ;  /* 0x0000002908047291 */ /* 0x000fe2000f8e483f */
[----:B------:R-:W-:Y:S01]  /*14e0*/  WARPGROUP.ARRIVE ;  /* 0x00000000000079c5 */ /* 0x000fe20000000000 */
[----:B------:R-:W-:Y:S01]  /*14f0*/  ULEA UR6, UR8, UR10, 0x8 ;  /* 0x0000000a08067291 */ /* 0x000fe2000f8e403f */
[----:B------:R-:W-:Y:S01]  /*1500*/  UMOV UR5, 0x80000020 ;  /* 0x8000002000057882 */ /* 0x000fe20000000000 */
[----:B------:R-:W-:-:S07]  /*1510*/  UMOV UR7, 0x80000020 ;  /* 0x8000002000077882 */ /* 0x000fce0000000000 */
[----:B------:R-:W-:Y:S01]  /*1520*/  HGMMA.64x64x16.F32.BF16 R24, gdesc[UR4], R24, gsb0 ;  /* 0x00e00000041879f0 */ /* 0x000fe20008001818 */
        /* <DEDUP_REMOVED lines=9> */
[----:B------:R-:W-:Y:S01]  /*15c0*/  BPT.TRAP 0x1 ;  /* 0x000000040000795c */ /* 0x000fe20000300000 */
.L_x_23:
[----:B------:R-:W-:Y:S01]  /*15d0*/  ULEA UR4, UR9, UR11, 0x3 ;  /* 0x0000000b09047291 */ /* 0x000fe2000f8e183f */
[----:B------:R-:W-:-:S03]  /*15e0*/  ISETP.GT.U32.AND P1, PT, R19, 0x1, PT ;  /* 0x000000011300780c */ /* 0x000fc60003f24070 */
[----:B------:R-:W-:-:S04]  /*15f0*/  UIADD3 UR4, UR4, 0x18, URZ ;  /* 0x0000001804047890 */ /* 0x000fc8000fffe03f */
[----:B------:R-:W-:-:S09]  /*1600*/  UPRMT UR4, URZ, 0x654, UR4 ;  /* 0x000006543f047896 */ /* 0x000fd20008000004 */
[----:B------:R-:W-:Y:S01]  /*1610*/  SYNCS.ARRIVE.TRANS64.RED.A1T0 RZ, [UR4], RZ ;  /* 0x000000ffffff79a7 */ /* 0x000fe20008100404 */
[----:B------:R-:W-:Y:S05]  /*1620*/  @P1 BRA `(.L_x_24) ;  /* 0x0000000000041947 */ /* 0x000fea0003800000 */
[----:B------:R-:W-:Y:S01]  /*1630*/  BPT.TRAP 0x1 ;  /* 0x000000040000795c */ /* 0x000fe20000300000 */
.L_x_24:
[----:B------:R-:W-:Y:S01]  /*1640*/  UIADD3 UR8, UR8, 0x1, URZ ;  /* 0x0000000108087890 */ /* 0x000fe2000fffe03f */
[C---:B------:R-:W-:Y:S01]  /*1650*/  ISETP.GT.AND P1, PT, R0.reuse, 0x1, PT ;  /* 0x000000010000780c */ /* 0x040fe20003f24270 */
[----:B------:R-:W-:Y:S01]  /*1660*/  UIADD3 UR9, UR9, 0x1, URZ ;  /* 0x0000000109097890 */ /* 0x000fe2000fffe03f */
[----:B------:R-:W-:Y:S01]  /*1670*/  VIADD R0, R0, 0xffffffff ;  /* 0xffffffff00007836 */ /* 0x000fe20000000000 */
[----:B------:R-:W-:Y:S02]  /*1680*/  UISETP.NE.AND UP0, UPT, UR8, 0x3, UPT ;  /* 0x000000030800788c */ /* 0x000fe4000bf05270 */
[----:B------:R-:W-:Y:S02]  /*1690*/  UISETP.NE.AND UP1, UPT, UR9, 0x3, UPT ;  /* 0x000000030900788c */ /* 0x000fe4000bf25270 */
[----:B------:R-:W-:Y:S02]  /*16a0*/  USEL UR4, URZ, 0x1, UP0 ;  /* 0x000000013f047887 */ /* 0x000fe40008000000 */
[----:B------:R-:W-:-:S02]  /*16b0*/  USEL UR8, UR8, URZ, UP0 ;  /* 0x0000003f08087287 */ /* 0x000fc40008000000 */
[----:B------:R-:W-:Y:S02]  /*16c0*/  USEL UR9, UR9, URZ, UP1 ;  /* 0x0000003f09097287 */ /* 0x000fe40008800000 */
[----:B------:R-:W-:Y:S01]  /*16d0*/  LOP3.LUT R5, R5, UR4, RZ, 0x3c, !PT ;  /* 0x0000000405057c12 */ /* 0x000fe2000f8e3cff */
[----:B------:R-:W-:Y:S09]  /*16e0*/  @P1 BRA `(.L_x_25) ;  /* 0xfffffffc00441947 */ /* 0x000ff2000383ffff */
.L_x_18:
[----:B------:R-:W2:Y:S02]  /*16f0*/  LDC R0, c[0x0][0x28c] ;  /* 0x0000a300ff007b82 */ /* 0x000ea40000000800 */
[----:B--2---:R-:W-:-:S13]  /*1700*/  ISETP.GE.AND P1, PT, R0, 0x1, PT ;  /* 0x000000010000780c */ /* 0x004fda0003f26270 */
[----:B------:R-:W-:Y:S05]  /*1710*/  @!P1 BRA `(.L_x_26) ;  /* 0x0000000000489947 */ /* 0x000fea0003800000 */
[----:B------:R-:W-:Y:S05]  /*1720*/  @!P0 BRA `(.L_x_27) ;  /* 0x0000000000048947 */ /* 0x000fea0003800000 */
[----:B------:R-:W-:Y:S01]  /*1730*/  BPT.TRAP 0x1 ;  /* 0x000000040000795c */ /* 0x000fe20000300000 */
.L_x_27:
[----:B------:R-:W2:Y:S01]  /*1740*/  S2UR UR7, SR_CgaCtaId ;  /* 0x00000000000779c3 */ /* 0x000ea20000008800 */
[----:B------:R-:W-:Y:S01]  /*1750*/  UISETP.LT.AND UP0, UPT, UR40, 0x1, UPT ;  /* 0x000000012800788c */ /* 0x000fe2000bf01270 */
[----:B------:R-:W-:-:S03]  /*1760*/  ISETP.GT.U32.AND P0, PT, R19, 0x1, PT ;  /* 0x000000011300780c */ /* 0x000fc60003f04070 */
[----:B------:R-:W-:-:S04]  /*1770*/  USEL UR6, UR40, 0x1, UP0 ;  /* 0x0000000128067887 */ /* 0x000fc80008000000 */
[----:B------:R-:W-:-:S04]  /*1780*/  UIADD3 UR6, UR39, UR40, -UR6 ;  /* 0x0000002827067290 */ /* 0x000fc8000fffe806 */
[----:B------:R-:W-:-:S04]  /*1790*/  UIMAD.WIDE.U32 UR4, UR6, -0x55555555, URZ ;  /* 0xaaaaaaab060478a5 */ /* 0x000fc8000f8e003f */
[----:B------:R-:W-:-:S03]  /*17a0*/  USHF.R.U32.HI UR4, URZ, 0x1, UR5 ;  /* 0x000000013f047899 */ /* 0x000fc60008011605 */
[----:B------:R-:W-:Y:S01]  /*17b0*/  UMOV UR5, 0x400 ;  /* 0x0000040000057882 */ /* 0x000fe20000000000 */
[----:B------:R-:W-:Y:S02]  /*17c0*/  UIMAD UR6, UR4, -0x3, UR6 ;  /* 0xfffffffd040678a4 */ /* 0x000fe4000f8e0206 */
[----:B--2---:R-:W-:-:S04]  /*17d0*/  ULEA UR5, UR7, UR5, 0x18 ;  /* 0x0000000507057291 */ /* 0x004fc8000f8ec03f */
[----:B------:R-:W-:-:S04]  /*17e0*/  ULEA UR6, UR6, UR5, 0x3 ;  /* 0x0000000506067291 */ /* 0x000fc8000f8e183f */
[----:B------:R-:W-:-:S04]  /*17f0*/  UIADD3 UR6, UR6, 0x18, URZ ;  /* 0x0000001806067890 */ /* 0x000fc8000fffe03f */
[----:B------:R-:W-:-:S09]  /*1800*/  UPRMT UR6, URZ, 0x654, UR6 ;  /* 0x000006543f067896 */ /* 0x000fd20008000006 */
[----:B------:R-:W-:Y:S01]  /*1810*/  SYNCS.ARRIVE.TRANS64.RED.A1T0 RZ, [UR6], RZ ;  /* 0x000000ffffff79a7 */ /* 0x000fe20008100406 */
[----:B------:R-:W-:Y:S05]  /*1820*/  @P0 BRA `(.L_x_26) ;  /* 0x0000000000040947 */ /* 0x000fea0003800000 */
[----:B------:R-:W-:Y:S01]  /*1830*/  BPT.TRAP 0x1 ;  /* 0x000000040000795c */ /* 0x000fe20000300000 */
.L_x_26:
[----:B------:R-:W2:Y:S01]  /*1840*/  LDC R6, c[0x0][0x288] ;  /* 0x0000a200ff067b82 */ /* 0x000ea20000000800 */
[C---:B01----:R-:W-:Y:S01]  /*1850*/  LOP3.LUT R5, R18.reuse, 0x3, RZ, 0xc0, !PT ;  /* 0x0000000312057812 */ /* 0x043fe200078ec0ff */
[----:B------:R-:W-:Y:S01]  /*1860*/  IMAD.SHL.U32 R59, R59, 0x40, RZ ;  /* 0x000000403b3b7824 */ /* 0x000fe200078e00ff */
[----:B------:R-:W-:Y:S01]  /*1870*/  UIADD3 UR39, UR40, UR39, URZ ;  /* 0x0000002728277290 */ /* 0x000fe2000fffe03f */
[----:B------:R-:W-:Y:S01]  /*1880*/  SHF.R.U32.HI R3, RZ, 0x2, R18 ;  /* 0x00000002ff037819 */ /* 0x000fe20000011612 */
[C---:B------:R-:W-:Y:S01]  /*1890*/  IMAD.SHL.U32 R10, R18.reuse, 0x2, RZ ;  /* 0x00000002120a7824 */ /* 0x040fe200078e00ff */
[----:B------:R-:W-:Y:S01]  /*18a0*/  LOP3.LUT R4, R18, 0x60, RZ, 0xc0, !PT ;  /* 0x0000006012047812 */ /* 0x000fe200078ec0ff */
[----:B------:R-:W-:Y:S01]  /*18b0*/  UISETP.GT.U32.AND UP0, UPT, UR39, 0x2, UPT ;  /* 0x000000022700788c */ /* 0x000fe2000bf04070 */
[----:B------:R-:W-:Y:S01]  /*18c0*/  LOP3.LUT R0, R22, 0x1, RZ, 0xc0, !PT ;  /* 0x0000000116007812 */ /* 0x000fe200078ec0ff */
[----:B------:R-:W-:Y:S01]  /*18d0*/  ULDC UR7, c[0x0][0x284] ;  /* 0x0000a10000077ab9 */ /* 0x000fe20000000800 */
[----:B------:R-:W-:Y:S01]  /*18e0*/  LOP3.LUT R3, R3, 0x7, RZ, 0xc0, !PT ;  /* 0x0000000703037812 */ /* 0x000fe200078ec0ff */
[----:B------:R-:W-:Y:S01]  /*18f0*/  UISETP.LT.U32.AND UP0, UPT, UR40, 0x3, UP0 ;  /* 0x000000032800788c */ /* 0x000fe20008701070 */
[----:B------:R-:W-:Y:S01]  /*1900*/  SHF.R.U32.HI R4, RZ, 0x1, R4 ;  /* 0x00000001ff047819 */ /* 0x000fe20000011604 */
[----:B------:R-:W-:Y:S01]  /*1910*/  IMAD.SHL.U32 R8, R0, 0x40, RZ ;  /* 0x0000004000087824 */ /* 0x000fe200078e00ff */
[----:B------:R-:W-:Y:S01]  /*1920*/  UISETP.GE.U32.AND UP1, UPT, UR40, 0x3, UPT ;  /* 0x000000032800788c */ /* 0x000fe2000bf26070 */
[----:B------:R-:W-:Y:S01]  /*1930*/  SHF.R.S32.HI R15, RZ, 0x1f, R57 ;  /* 0x0000001fff0f7819 */ /* 0x000fe20000011439 */
[----:B------:R-:W-:Y:S01]  /*1940*/  ULDC.64 UR8, c[0x0][0x5d0] ;  /* 0x0001740000087ab9 */ /* 0x000fe20000000a00 */
[--C-:B------:R-:W-:Y:S01]  /*1950*/  IADD3 R7, RZ, -R4, -R3.reuse ;  /* 0x80000004ff077210 */ /* 0x100fe20007ffe803 */
[----:B------:R-:W-:Y:S01]  /*1960*/  UIMAD.WIDE.U32 UR4, UR39, -0x55555555, URZ ;  /* 0xaaaaaaab270478a5 */ /* 0x000fe2000f8e003f */
[C---:B------:R-:W-:Y:S01]  /*1970*/  LOP3.LUT R10, R59.reuse, 0x6, R10, 0xf8, !PT ;  /* 0x000000063b0a7812 */ /* 0x040fe200078ef80a */
[----:B------:R-:W-:Y:S01]  /*1980*/  USEL UR6, URZ, 0x1, !UP0 ;  /* 0x000000013f067887 */ /* 0x000fe2000c000000 */
[----:B------:R-:W-:Y:S01]  /*1990*/  LOP3.LUT R3, R8, 0x40, R3, 0xe2, !PT ;  /* 0x0000004008037812 */ /* 0x000fe200078ee203 */
[C---:B------:R-:W-:Y:S01]  /*19a0*/  IMAD.WIDE R8, R58.reuse, 0x80, RZ ;  /* 0x000000803a087825 */ /* 0x040fe200078e02ff */
[----:B------:R-:W-:Y:S01]  /*19b0*/  SHF.R.S32.HI R11, RZ, 0x1f, R10 ;  /* 0x0000001fff0b7819 */ /* 0x000fe2000001140a */
[----:B------:R-:W-:Y:S01]  /*19c0*/  USHF.R.U32.HI UR4, URZ, 0x1, UR5 ;  /* 0x000000013f047899 */ /* 0x000fe20008011605 */
[----:B--2---:R-:W-:Y:S01]  /*19d0*/  ISETP.GE.AND P0, PT, R59, R6, PT ;  /* 0x000000063b00720c */ /* 0x004fe20003f06270 */
[----:B------:R-:W-:Y:S01]  /*19e0*/  IMAD R12, R5, -0x2, R6 ;  /* 0xfffffffe050c7824 */ /* 0x000fe200078e0206 */
[----:B------:R-:W-:Y:S01]  /*19f0*/  ULOP3.LUT UR38, UR38, UR6, URZ, 0x3c, !UPT ;  /* 0x0000000626267292 */ /* 0x000fe2000f8e3c3f */
[----:B------:R-:W-:Y:S01]  /*1a00*/  IMAD.SHL.U32 R5, R58, 0x80, RZ ;  /* 0x000000803a057824 */ /* 0x000fe200078e00ff */
[----:B------:R-:W-:Y:S01]  /*1a10*/  LOP3.LUT R73, R8, R3, R4, 0xfe, !PT ;  /* 0x0000000308497212 */ /* 0x000fe200078efe04 */
[----:B------:R-:W-:Y:S01]  /*1a20*/  IMAD R6, R15, UR8, RZ ;  /* 0x000000080f067c24 */ /* 0x000fe2000f8e02ff */
[----:B------:R-:W-:Y:S01]  /*1a30*/  UIMAD UR39, UR4, -0x3, UR39 ;  /* 0xfffffffd042778a4 */ /* 0x000fe2000f8e0227 */
[----:B------:R-:W-:Y:S01]  /*1a40*/  IMAD R0, R0, -0x40, R7 ;  /* 0xffffffc000007824 */ /* 0x000fe200078e0207 */
[----:B------:R-:W-:Y:S01]  /*1a50*/  ISETP.GE.OR P0, PT, R5, UR7, P0 ;  /* 0x0000000705007c0c */ /* 0x000fe20008706670 */
[C---:B------:R-:W-:Y:S01]  /*1a60*/  IMAD R13, R57.reuse, UR9, R6 ;  /* 0x00000009390d7c24 */ /* 0x040fe2000f8e0206 */
[----:B------:R-:W-:Y:S01]  /*1a70*/  @UP1 ULOP3.LUT UR38, UR38, 0x1, UR4, 0x78, !UPT ;  /* 0x0000000126261892 */ /* 0x000fe2000f8e7804 */
[----:B------:R-:W-:Y:S01]  /*1a80*/  IMAD.WIDE.U32 R6, R57, UR8, R10 ;  /* 0x0000000839067c25 */ /* 0x000fe2000f8e000a */
[----:B------:R-:W-:-:S03]  /*1a90*/  IADD3 R3, -R5, UR7, R0 ;  /* 0x0000000705037c10 */ /* 0x000fc6000fffe100 */
[----:B------:R-:W-:Y:S02]  /*1aa0*/  IMAD.IADD R7, R7, 0x1, R13 ;  /* 0x0000000107077824 */ /* 0x000fe400078e020d */
[----:B------:R-:W-:Y:S02]  /*1ab0*/  IMAD.IADD R4, R12, 0x1, -R59 ;  /* 0x000000010c047824 */ /* 0x000fe400078e0a3b */
[----:B------:R-:W-:Y:S02]  /*1ac0*/  IMAD.MOV.U32 R0, RZ, RZ, -0x1 ;  /* 0xffffffffff007424 */ /* 0x000fe400078e00ff */
[----:B------:R-:W-:Y:S05]  /*1ad0*/  @P0 BRA `(.L_x_28) ;  /* 0x0000002000a40947 */ /* 0x000fea0003800000 */
[----:B------:R-:W0:Y:S01]  /*1ae0*/  LDC.64 R66, c[0x0][0x5c8] ;  /* 0x00017200ff427b82 */ /* 0x000e220000000a00 */
[----:B-----5:R-:W-:Y:S01]  /*1af0*/  FSETP.NEU.AND P0, PT, R56, RZ, PT ;  /* 0x000000ff3800720b */ /* 0x020fe20003f0d000 */
[----:B------:R-:W-:Y:S01]  /*1b00*/  BSSY B0, `(.L_x_28) ;  /* 0x0000226000007945 */ /* 0x000fe20003800000 */
[----:B------:R-:W-:-:S04]  /*1b10*/  ISETP.GT.AND P2, PT, R4, RZ, PT ;  /* 0x000000ff0400720c */ /* 0x000fc80003f44270 */
[----:B------:R-:W-:Y:S01]  /*1b20*/  ISETP.GT.AND P1, PT, R3, RZ, P2 ;  /* 0x000000ff0300720c */ /* 0x000fe20001724270 */
[-C--:B0-----:R-:W-:Y:S02]  /*1b30*/  IMAD R12, R9, R66.reuse, RZ ;  /* 0x00000042090c7224 */ /* 0x081fe400078e02ff */
[----:B------:R-:W-:-:S04]  /*1b40*/  IMAD.WIDE.U32 R58, R73, R66, R6 ;  /* 0x00000042493a7225 */ /* 0x000fc800078e0006 */
[----:B------:R-:W-:-:S04]  /*1b50*/  IMAD R5, R73, R67, R12 ;  /* 0x0000004349057224 */ /* 0x000fc800078e020c */
[----:B------:R-:W-:Y:S01]  /*1b60*/  IMAD.IADD R75, R59, 0x1, R5 ;  /* 0x000000013b4b7824 */ /* 0x000fe200078e0205 */
[----:B------:R-:W-:Y:S06]  /*1b70*/  @!P0 BRA `(.L_x_29) ;  /* 0x0000001400e88947 */ /* 0x000fec0003800000 */
[----:B------:R-:W0:Y:S01]  /*1b80*/  LDC.64 R64, c[0x0][0x5b8] ;  /* 0x00016e00ff407b82 */ /* 0x000e220000000a00 */
[----:B------:R-:W-:-:S07]  /*1b90*/  ULDC.64 UR4, c[0x0][0x5c0] ;  /* 0x0001700000047ab9 */ /* 0x000fce0000000a00 */
[----:B------:R-:W1:Y:S08]  /*1ba0*/  LDC.64 R68, c[0x0][0x5b0] ;  /* 0x00016c00ff447b82 */ /* 0x000e700000000a00 */
[----:B------:R-:W2:Y:S01]  /*1bb0*/  LDC.64 R70, c[0x0][0x5a8] ;  /* 0x00016a00ff467b82 */ /* 0x000ea20000000a00 */
[-C--:B0-----:R-:W-:Y:S02]  /*1bc0*/  IMAD R6, R15, R64.reuse, RZ ;  /* 0x000000400f067224 */ /* 0x081fe400078e02ff */
[----:B------:R-:W-:-:S04]  /*1bd0*/  IMAD.WIDE.U32 R60, R57, R64, R10 ;  /* 0x00000040393c7225 */ /* 0x000fc800078e000a */
[----:B------:R-:W-:Y:S02]  /*1be0*/  IMAD R63, R57, R65, R6 ;  /* 0x00000041393f7224 */ /* 0x000fe400078e0206 */
[-C--:B-1----:R-:W-:Y:S02]  /*1bf0*/  IMAD R8, R9, R68.reuse, RZ ;  /* 0x0000004409087224 */ /* 0x082fe400078e02ff */
[----:B------:R-:W-:Y:S02]  /*1c00*/  IMAD.IADD R13, R61, 0x1, R63 ;  /* 0x000000013d0d7824 */ /* 0x000fe400078e023f */
[----:B------:R-:W-:Y:S02]  /*1c10*/  IMAD.MOV.U32 R12, RZ, RZ, R60 ;  /* 0x000000ffff0c7224 */ /* 0x000fe400078e003c */
[C---:B------:R-:W-:Y:S02]  /*1c20*/  IMAD R65, R73.reuse, R69, R8 ;  /* 0x0000004549417224 */ /* 0x040fe400078e0208 */
[----:B------:R-:W-:-:S04]  /*1c30*/  IMAD.WIDE.U32 R6, R73, R68, R12 ;  /* 0x0000004449067225 */ /* 0x000fc800078e000c */
[----:B------:R-:W-:Y:S01]  /*1c40*/  IMAD.IADD R5, R7, 0x1, R65 ;  /* 0x0000000107057824 */ /* 0x000fe200078e0241 */
[----:B--2---:R-:W-:-:S04]  /*1c50*/  LEA R14, P0, R6, R70, 0x1 ;  /* 0x00000046060e7211 */ /* 0x004fc800078008ff */
[----:B------:R-:W-:-:S05]  /*1c60*/  LEA.HI.X R15, R6, R71, R5, 0x1, P0 ;  /* 0x00000047060f7211 */ /* 0x000fca00000f0c05 */
[----:B------:R0:W2:Y:S01]  /*1c70*/  @P1 LDG.E.LTC128B.U16 R5, desc[UR36][R14.64] ;  /* 0x000000240e051981 */ /* 0x0000a2000c1e1520 */
[----:B------:R-:W-:Y:S01]  /*1c80*/  LEA R8, P0, R58, UR4, 0x1 ;  /* 0x000000043a087c11 */ /* 0x000fe2000f8008ff */
[----:B------:R-:W-:Y:S01]  /*1c90*/  IMAD.WIDE.U32 R6, R73, R68, R10 ;  /* 0x0000004449067225 */ /* 0x000fe200078e000a */
[----:B------:R-:W-:Y:S03]  /*1ca0*/  BSSY B1, `(.L_x_30) ;  /* 0x0000012000017945 */ /* 0x000fe60003800000 */
[----:B------:R-:W-:Y:S02]  /*1cb0*/  IMAD.IADD R7, R65, 0x1, R7 ;  /* 0x0000000141077824 */ /* 0x000fe400078e0207 */
[----:B------:R-:W-:Y:S01]  /*1cc0*/  IMAD.WIDE.U32 R20, R57, R64, R6 ;  /* 0x0000004039147225 */ /* 0x000fe200078e0006 */
[----:B0-----:R-:W-:-:S03]  /*1cd0*/  SHF.L.U64.HI R15, R68, 0x3, R69 ;  /* 0x00000003440f7819 */ /* 0x001fc60000010245 */
[----:B------:R-:W-:Y:S01]  /*1ce0*/  IMAD.IADD R7, R63, 0x1, R21 ;  /* 0x000000013f077824 */ /* 0x000fe200078e0215 */
[----:B------:R-:W-:Y:S01]  /*1cf0*/  LEA R6, P4, R20, R70, 0x1 ;  /* 0x0000004614067211 */ /* 0x000fe200078808ff */
[----:B------:R-:W-:-:S03]  /*1d00*/  IMAD.SHL.U32 R14, R68, 0x8, RZ ;  /* 0x00000008440e7824 */ /* 0x000fc600078e00ff */
[----:B------:R-:W-:Y:S01]  /*1d10*/  LEA.HI.X R7, R20, R71, R7, 0x1, P4 ;  /* 0x0000004714077211 */ /* 0x000fe200020f0c07 */
[----:B--2---:R-:W-:-:S04]  /*1d20*/  IMAD.U32 R9, R5, 0x10000, RZ ;  /* 0x0001000005097824 */ /* 0x004fc800078e00ff */
[----:B------:R-:W-:-:S04]  /*1d30*/  FMUL R9, R9, R56 ;  /* 0x0000003809097220 */ /* 0x000fc80000400000 */
[----:B------:R-:W-:Y:S01]  /*1d40*/  FFMA R24, R24, R23, R9 ;  /* 0x0000001718187223 */ /* 0x000fe20000000009 */
[----:B------:R-:W-:Y:S02]  /*1d50*/  LEA.HI.X R9, R58, UR5, R75, 0x1, P0 ;  /* 0x000000053a097c11 */ /* 0x000fe400080f0c4b */
[----:B------:R-:W-:Y:S02]  /*1d60*/  ISETP.GT.AND P0, PT, R4, 0x1, PT ;  /* 0x000000010400780c */ /* 0x000fe40003f04270 */
[----:B------:R-:W-:Y:S02]  /*1d70*/  F2FP.BF16.F32.PACK_AB R24, RZ, R24 ;  /* 0x00000018ff18723e */ /* 0x000fe400000010ff */
[----:B------:R-:W-:-:S03]  /*1d80*/  ISETP.GT.AND P3, PT, R3, RZ, P0 ;  /* 0x000000ff0300720c */ /* 0x000fc60000764270 */
[----:B------:R0:W-:Y:S10]  /*1d90*/  @P1 STG.E.U16 desc[UR36][R8.64], R24 ;  /* 0x0000001808001986 */ /* 0x0001f4000c101524 */
[----:B------:R-:W-:Y:S05]  /*1da0*/  @!P3 BRA `(.L_x_31) ;  /* 0x000000000004b947 */ /* 0x000fea0003800000 */
[----:B------:R1:W5:Y:S02]  /*1db0*/  LDG.E.LTC128B.U16 R5, desc[UR36][R6.64+0x2] ;  /* 0x0000022406057981 */ /* 0x000364000c1e1520 */
.L_x_31:
[----:B------:R-:W-:Y:S05]  /*1dc0*/  BSYNC B1 ;  /* 0x0000000000017941 */ /* 0x000fea0003800000 */
.L_x_30:
[----:B-----5:R-:W-:Y:S01]  /*1dd0*/  IMAD.U32 R59, R5, 0x10000, RZ ;  /* 0x00010000053b7824 */ /* 0x020fe200078e00ff */
[----:B------:R-:W-:Y:S01]  /*1de0*/  ISETP.GT.AND P2, PT, R3, 0x8, P2 ;  /* 0x000000080300780c */ /* 0x000fe20001744270 */
[----:B------:R-:W-:Y:S01]  /*1df0*/  IMAD.WIDE.U32 R20, R73, R68, R14 ;  /* 0x0000004449147225 */ /* 0x000fe200078e000e */
[----:B0-----:R-:W-:-:S03]  /*1e00*/  PRMT R24, R5, 0x7610, R24 ;  /* 0x0000761005187816 */ /* 0x001fc60000000018 */
[----:B------:R-:W-:Y:S01]  /*1e10*/  FMUL R12, R59, R56 ;  /* 0x000000383b0c7220 */ /* 0x000fe20000400000 */
[----:B------:R-:W-:Y:S01]  /*1e20*/  IMAD.IADD R65, R65, 0x1, R21 ;  /* 0x0000000141417824 */ /* 0x000fe200078e0215 */
[----:B------:R-:W-:Y:S02]  /*1e30*/  IADD3 R60, P1, R60, R20, RZ ;  /* 0x000000143c3c7210 */ /* 0x000fe40007f3e0ff */
[----:B------:R-:W-:-:S03]  /*1e40*/  FFMA R12, R25, R23, R12 ;  /* 0x00000017190c7223 */ /* 0x000fc6000000000c */
[----:B------:R-:W-:Y:S02]  /*1e50*/  IMAD.X R13, R65, 0x1, R13, P1 ;  /* 0x00000001410d7824 */ /* 0x000fe400008e060d */
[----:B------:R-:W-:Y:S02]  /*1e60*/  F2FP.BF16.F32.PACK_AB R12, RZ, R12 ;  /* 0x0000000cff0c723e */ /* 0x000fe400000010ff */
[----:B------:R-:W-:Y:S02]  /*1e70*/  LEA R14, P1, R60, R70, 0x1 ;  /* 0x000000463c0e7211 */ /* 0x000fe400078208ff */
[----:B------:R-:W-:Y:S02]  /*1e80*/  PRMT R21, R12, 0x7610, R21 ;  /* 0x000076100c157816 */ /* 0x000fe40000000015 */
[----:B------:R-:W-:-:S03]  /*1e90*/  LEA.HI.X R15, R60, R71, R13, 0x1, P1 ;  /* 0x000000473c0f7211 */ /* 0x000fc600008f0c0d */
[----:B------:R0:W-:Y:S04]  /*1ea0*/  @P3 STG.E.U16 desc[UR36][R8.64+0x2], R21 ;  /* 0x0000021508003986 */ /* 0x0001e8000c101524 */
[----:B------:R-:W2:Y:S01]  /*1eb0*/  @P2 LDG.E.LTC128B.U16 R24, desc[UR36][R14.64] ;  /* 0x000000240e182981 */ /* 0x000ea2000c1e1520 */
[----:B------:R-:W-:Y:S01]  /*1ec0*/  IADD3 R20, P1, R10, R20, RZ ;  /* 0x000000140a147210 */ /* 0x000fe20007f3e0ff */
[----:B------:R-:W-:Y:S01]  /*1ed0*/  BSSY B1, `(.L_x_32) ;  /* 0x0000011000017945 */ /* 0x000fe20003800000 */
[C---:B------:R-:W-:Y:S02]  /*1ee0*/  SHF.L.U64.HI R13, R66.reuse, 0x4, R67 ;  /* 0x00000004420d7819 */ /* 0x040fe40000010243 */
[----:B------:R-:W-:Y:S01]  /*1ef0*/  ISETP.GT.AND P0, PT, R3, 0x8, P0 ;  /* 0x000000080300780c */ /* 0x000fe20000704270 */
[----:B0-----:R-:W-:Y:S01]  /*1f00*/  IMAD.X R21, R11, 0x1, R65, P1 ;  /* 0x000000010b157824 */ /* 0x001fe200008e0641 */
[----:B------:R-:W-:Y:S01]  /*1f10*/  LEA R12, P1, R66, R8, 0x4 ;  /* 0x00000008420c7211 */ /* 0x000fe200078220ff */
[----:B------:R-:W-:-:S04]  /*1f20*/  IMAD.WIDE.U32 R20, R57, R64, R20 ;  /* 0x0000004039147225 */ /* 0x000fc800078e0014 */
[----:B------:R-:W-:Y:S01]  /*1f30*/  IMAD.X R13, R13, 0x1, R9, P1 ;  /* 0x000000010d0d7824 */ /* 0x000fe200008e0609 */
[----:B------:R-:W-:Y:S01]  /*1f40*/  LEA R10, P3, R20, R70, 0x1 ;  /* 0x00000046140a7211 */ /* 0x000fe200078608ff */
[----:B------:R-:W-:-:S05]  /*1f50*/  IMAD.IADD R11, R63, 0x1, R21 ;  /* 0x000000013f0b7824 */ /* 0x000fca00078e0215 */
[----:B------:R-:W-:Y:S01]  /*1f60*/  LEA.HI.X R11, R20, R71, R11, 0x1, P3 ;  /* 0x00000047140b7211 */ /* 0x000fe200018f0c0b */
[----:B--2---:R-:W-:-:S04]  /*1f70*/  IMAD.U32 R5, R24, 0x10000, RZ ;  /* 0x0001000018057824 */ /* 0x004fc800078e00ff */
[----:B------:R-:W-:-:S04]  /*1f80*/  FMUL R5, R5, R56 ;  /* 0x0000003805057220 */ /* 0x000fc80000400000 */
[----:B------:R-:W-:-:S05]  /*1f90*/  FFMA R5, R26, R23, R5 ;  /* 0x000000171a057223 */ /* 0x000fca0000000005 */
[----:B------:R-:W-:-:S05]  /*1fa0*/  F2FP.BF16.F32.PACK_AB R5, RZ, R5 ;  /* 0x00000005ff05723e */ /* 0x000fca00000010ff */
[----:B------:R0:W-:Y:S01]  /*1fb0*/  @P2 STG.E.U16 desc[UR36][R12.64], R5 ;  /* 0x000000050c002986 */ /* 0x0001e2000c101524 */
[----:B------:R-:W-:Y:S05]  /*1fc0*/  @!P0 BRA `(.L_x_33) ;  /* 0x0000000000048947 */ /* 0x000fea0003800000 */
[----:B------:R2:W5:Y:S02]  /*1fd0*/  LDG.E.LTC128B.U16 R24, desc[UR36][R10.64+0x2] ;  /* 0x000002240a187981 */ /* 0x000564000c1e1520 */
.L_x_33:
[----:B------:R-:W-:Y:S05]  /*1fe0*/  BSYNC B1 ;  /* 0x0000000000017941 */ /* 0x000fea0003800000 */
.L_x_32:
[----:B0----5:R-:W-:Y:S01]  /*1ff0*/  IMAD.U32 R5, R24, 0x10000, RZ ;  /* 0x0001000018057824 */ /* 0x021fe200078e00ff */
[----:B------:R-:W-:Y:S01]  /*2000*/  ISETP.GT.AND P1, PT, R4, 0x8, PT ;  /* 0x000000080400780c */ /* 0x000fe20003f24270 */
[----:B------:R-:W-:Y:S02]  /*2010*/  BSSY B1, `(.L_x_34) ;  /* 0x0000008000017945 */ /* 0x000fe40003800000 */
[----:B------:R-:W-:Y:S01]  /*2020*/  FMUL R14, R5, R56 ;  /* 0x00000038050e7220 */ /* 0x000fe20000400000 */
[----:B------:R-:W-:-:S03]  /*2030*/  ISETP.GT.AND P2, PT, R3, RZ, P1 ;  /* 0x000000ff0300720c */ /* 0x000fc60000f44270 */
[----:B------:R-:W-:-:S05]  /*2040*/  FFMA R14, R27, R23, R14 ;  /* 0x000000171b0e7223 */ /* 0x000fca000000000e */
[----:B------:R-:W-:-:S05]  /*2050*/  F2FP.BF16.F32.PACK_AB R14, RZ, R14 ;  /* 0x0000000eff0e723e */ /* 0x000fca00000010ff */
[----:B------:R0:W-:Y:S01]  /*2060*/  @P0 STG.E.U16 desc[UR36][R12.64+0x2], R14 ;  /* 0x0000020e0c000986 */ /* 0x0001e2000c101524 */
[----:B------:R-:W-:Y:S05]  /*2070*/  @!P2 BRA `(.L_x_35) ;  /* 0x000000000004a947 */ /* 0x000fea0003800000 */
[----:B------:R3:W5:Y:S02]  /*2080*/  LDG.E.LTC128B.U16 R24, desc[UR36][R6.64+0x10] ;  /* 0x0000102406187981 */ /* 0x000764000c1e1520 */
.L_x_35:
[----:B------:R-:W-:Y:S05]  /*2090*/  BSYNC B1 ;  /* 0x0000000000017941 */ /* 0x000fea0003800000 */
.L_x_34:
[----:B-----5:R-:W-:Y:S01]  /*20a0*/  IMAD.U32 R5, R24, 0x10000, RZ ;  /* 0x0001000018057824 */ /* 0x020fe200078e00ff */
        /* <DEDUP_REMOVED lines=9> */
.L_x_37:
[----:B------:R-:W-:Y:S05]  /*2140*/  BSYNC B1 ;  /* 0x0000000000017941 */ /* 0x000fea0003800000 */
.L_x_36:
[----:B----45:R-:W-:Y:S01]  /*2150*/  IMAD.U32 R5, R24, 0x10000, RZ ;  /* 0x0001000018057824 */ /* 0x030fe200078e00ff */
[----:B------:R-:W-:Y:S01]  /*2160*/  ISETP.GT.AND P1, PT, R3, 0x8, P1 ;  /* 0x000000080300780c */ /* 0x000fe20000f24270 */
[----:B------:R-:W-:Y:S02]  /*2170*/  BSSY B1, `(.L_x_38) ;  /* 0x0000007000017945 */ /* 0x000fe40003800000 */
[----:B0-----:R-:W-:-:S04]  /*2180*/  FMUL R14, R5, R56 ;  /* 0x00000038050e7220 */ /* 0x001fc80000400000 */
[----:B------:R-:W-:-:S05]  /*2190*/  FFMA R14, R29, R23, R14 ;  /* 0x000000171d0e7223 */ /* 0x000fca000000000e */
[----:B------:R-:W-:-:S05]  /*21a0*/  F2FP.BF16.F32.PACK_AB R14, RZ, R14 ;  /* 0x0000000eff0e723e */ /* 0x000fca00000010ff */
[----:B------:R0:W-:Y:S01]  /*21b0*/  @P3 STG.E.U16 desc[UR36][R8.64+0x12], R14 ;  /* 0x0000120e08003986 */ /* 0x0001e2000c101524 */
[----:B------:R-:W-:Y:S05]  /*21c0*/  @!P1 BRA `(.L_x_39) ;  /* 0x0000000000049947 */ /* 0x000fea0003800000 */
[----:B------:R4:W5:Y:S02]  /*21d0*/  LDG.E.LTC128B.U16 R24, desc[UR36][R10.64+0x10] ;  /* 0x000010240a187981 */ /* 0x000964000c1e1520 */
.L_x_39:
[----:B------:R-:W-:Y:S05]  /*21e0*/  BSYNC B1 ;  /* 0x0000000000017941 */ /* 0x000fea0003800000 */
.L_x_38:
[----:B-----5:R-:W-:Y:S01]  /*21f0*/  IMAD.U32 R5, R24, 0x10000, RZ ;  /* 0x0001000018057824 */ /* 0x020fe200078e00ff */
[----:B------:R-:W-:Y:S01]  /*2200*/  ISETP.GT.AND P0, PT, R3, 0x8, P0 ;  /* 0x000000080300780c */ /* 0x000fe20000704270 */
[----:B------:R-:W-:Y:S02]  /*2210*/  BSSY B1, `(.L_x_40) ;  /* 0x0000007000017945 */ /* 0x000fe40003800000 */
[----:B------:R-:W-:-:S04]  /*2220*/  FMUL R5, R5, R56 ;  /* 0x0000003805057220 */ /* 0x000fc80000400000 */
[----:B------:R-:W-:-:S05]  /*2230*/  FFMA R5, R30, R23, R5 ;  /* 0x000000171e057223 */ /* 0x000fca0000000005 */
[----:B------:R-:W-:-:S05]  /*2240*/  F2FP.BF16.F32.PACK_AB R5, RZ, R5 ;  /* 0x00000005ff05723e */ /* 0x000fca00000010ff */
[----:B------:R0:W-:Y:S01]  /*2250*/  @P1 STG.E.U16 desc[UR36][R12.64+0x10], R5 ;  /* 0x000010050c001986 */ /* 0x0001e2000c101524 */
[----:B------:R-:W-:Y:S05]  /*2260*/  @!P0 BRA `(.L_x_41) ;  /* 0x0000000000048947 */ /* 0x000fea0003800000 */
[----:B------:R0:W5:Y:S02]  /*2270*/  LDG.E.LTC128B.U16 R24, desc[UR36][R10.64+0x12] ;  /* 0x000012240a187981 */ /* 0x000164000c1e1520 */
.L_x_41:
[----:B------:R-:W-:Y:S05]  /*2280*/  BSYNC B1 ;  /* 0x0000000000017941 */ /* 0x000fea0003800000 */
.L_x_40:
        /* <DEDUP_REMOVED lines=10> */
.L_x_43:
[----:B------:R-:W-:Y:S05]  /*2330*/  BSYNC B1 ;  /* 0x0000000000017941 */ /* 0x000fea0003800000 */
.L_x_42:
        /* <DEDUP_REMOVED lines=10> */
.L_x_45:
[----:B------:R-:W-:Y:S05]  /*23e0*/  BSYNC B1 ;  /* 0x0000000000017941 */ /* 0x000fea0003800000 */
.L_x_44:
[----:B0----5:R-:W-:Y:S01]  /*23f0*/  IMAD.U32 R5, R24, 0x10000, RZ ;  /* 0x0001000018057824 */ /* 0x021fe200078e00ff */
        /* <DEDUP_REMOVED lines=8> */
.L_x_47:
[----:B------:R-:W-:Y:S05]  /*2480*/  BSYNC B1 ;  /* 0x0000000000017941 */ /* 0x000fea0003800000 */
.L_x_46:
        /* <DEDUP_REMOVED lines=9> */
.L_x_49:
[----:B------:R-:W-:Y:S05]  /*2520*/  BSYNC B1 ;  /* 0x0000000000017941 */ /* 0x000fea0003800000 */
.L_x_48:
        /* <DEDUP_REMOVED lines=10> */
.L_x_51:
[----:B------:R-:W-:Y:S05]  /*25d0*/  BSYNC B1 ;  /* 0x0000000000017941 */ /* 0x000fea0003800000 */
.L_x_50:
        /* <DEDUP_REMOVED lines=10> */
.L_x_53:
[----:B------:R-:W-:Y:S05]  /*2680*/  BSYNC B1 ;  /* 0x0000000000017941 */ /* 0x000fea0003800000 */
.L_x_52:
        /* <DEDUP_REMOVED lines=9> */
.L_x_55:
[----:B------:R-:W-:Y:S05]  /*2720*/  BSYNC B1 ;  /* 0x0000000000017941 */ /* 0x000fea0003800000 */
.L_x_54:
        /* <DEDUP_REMOVED lines=9> */
.L_x_57:
[----:B------:R-:W-:Y:S05]  /*27c0*/  BSYNC B1 ;  /* 0x0000000000017941 */ /* 0x000fea0003800000 */
.L_x_56:
        /* <DEDUP_REMOVED lines=10> */
.L_x_59:
[----:B------:R-:W-:Y:S05]  /*2870*/  BSYNC B1 ;  /* 0x0000000000017941 */ /* 0x000fea0003800000 */
.L_x_58:
        /* <DEDUP_REMOVED lines=10> */
.L_x_61:
[----:B------:R-:W-:Y:S05]  /*2920*/  BSYNC B1 ;  /* 0x0000000000017941 */ /* 0x000fea0003800000 */
.L_x_60:
        /* <DEDUP_REMOVED lines=9> */
.L_x_63:
[----:B------:R-:W-:Y:S05]  /*29c0*/  BSYNC B1 ;  /* 0x0000000000017941 */ /* 0x000fea0003800000 */
.L_x_62:
        /* <DEDUP_REMOVED lines=9> */
.L_x_65:
[----:B------:R-:W-:Y:S05]  /*2a60*/  BSYNC B1 ;  /* 0x0000000000017941 */ /* 0x000fea0003800000 */
.L_x_64:
        /* <DEDUP_REMOVED lines=10> */
.L_x_67:
[----:B------:R-:W-:Y:S05]  /*2b10*/  BSYNC B1 ;  /* 0x0000000000017941 */ /* 0x000fea0003800000 */
.L_x_66:
        /* <DEDUP_REMOVED lines=10> */
.L_x_69:
[----:B------:R-:W-:Y:S05]  /*2bc0*/  BSYNC B1 ;  /* 0x0000000000017941 */ /* 0x000fea0003800000 */
.L_x_68:
        /* <DEDUP_REMOVED lines=9> */
.L_x_71:
[----:B------:R-:W-:Y:S05]  /*2c60*/  BSYNC B1 ;  /* 0x0000000000017941 */ /* 0x000fea0003800000 */
.L_x_70:
        /* <DEDUP_REMOVED lines=9> */
.L_x_73:
[----:B------:R-:W-:Y:S05]  /*2d00*/  BSYNC B1 ;  /* 0x0000000000017941 */ /* 0x000fea0003800000 */
.L_x_72:
        /* <DEDUP_REMOVED lines=10> */
.L_x_75:
[----:B------:R-:W-:Y:S05]  /*2db0*/  BSYNC B1 ;  /* 0x0000000000017941 */ /* 0x000fea0003800000 */
.L_x_74:
        /* <DEDUP_REMOVED lines=10> */
.L_x_77:
[----:B------:R-:W-:Y:S05]  /*2e60*/  BSYNC B1 ;  /* 0x0000000000017941 */ /* 0x000fea0003800000 */
.L_x_76:
        /* <DEDUP_REMOVED lines=9> */
.L_x_79:
[----:B------:R-:W-:Y:S05]  /*2f00*/  BSYNC B1 ;  /* 0x0000000000017941 */ /* 0x000fea0003800000 */
.L_x_78:
        /* <DEDUP_REMOVED lines=9> */
.L_x_81:
[----:B------:R-:W-:Y:S05]  /*2fa0*/  BSYNC B1 ;  /* 0x0000000000017941 */ /* 0x000fea0003800000 */
.L_x_80:
        /* <DEDUP_REMOVED lines=10> */
.L_x_83:
[----:B------:R-:W-:Y:S05]  /*3050*/  BSYNC B1 ;  /* 0x0000000000017941 */ /* 0x000fea0003800000 */
.L_x_82:
[----:B-----5:R-:W-:Y:S01]  /*3060*/  IMAD.U32 R5, R24, 0x10000, RZ ;  /* 0x0001000018057824 */ /* 0x020fe200078e00ff */
[----:B------:R-:W-:Y:S01]  /*3070*/  ISETP.GT.AND P0, PT, R4, 0x39, PT ;  /* 0x000000390400780c */ /* 0x000fe20003f04270 */
[----:B------:R-:W-:Y:S01]  /*3080*/  @P2 IMAD.MOV.U32 R4, RZ, RZ, R8 ;  /* 0x000000ffff042224 */ /* 0x000fe200078e0008 */
[----:B------:R-:W-:Y:S01]  /*3090*/  BSSY B1, `(.L_x_84) ;  /* 0x000000a000017945 */ /* 0x000fe20003800000 */
[----:B------:R-:W-:Y:S01]  /*30a0*/  FMUL R5, R5, R56 ;  /* 0x0000003805057220 */ /* 0x000fe20000400000 */
[----:B------:R-:W-:-:S03]  /*30b0*/  ISETP.GT.AND P3, PT, R3, RZ, P0 ;  /* 0x000000ff0300720c */ /* 0x000fc60000764270 */
[----:B------:R-:W-:-:S05]  /*30c0*/  FFMA R5, R52, R23, R5 ;  /* 0x0000001734057223 */ /* 0x000fca0000000005 */
[----:B------:R-:W-:-:S04]  /*30d0*/  F2FP.BF16.F32.PACK_AB R5, RZ, R5 ;  /* 0x00000005ff05723e */ /* 0x000fc800000010ff */
[----:B0-----:R-:W-:Y:S01]  /*30e0*/  PRMT R14, R5, 0x7610, R14 ;  /* 0x00007610050e7816 */ /* 0x001fe2000000000e */
[----:B------:R-:W-:-:S05]  /*30f0*/  @P2 IMAD.MOV.U32 R5, RZ, RZ, R9 ;  /* 0x000000ffff052224 */ /* 0x000fca00078e0009 */
[----:B------:R0:W-:Y:S01]  /*3100*/  @P2 STG.E.U16 desc[UR36][R4.64+0x70], R14 ;  /* 0x0000700e04002986 */ /* 0x0001e2000c101524 */
[----:B------:R-:W-:Y:S05]  /*3110*/  @!P3 BRA `(.L_x_85) ;  /* 0x000000000004b947 */ /* 0x000fea0003800000 */
[----:B------:R0:W5:Y:S02]  /*3120*/  LDG.E.LTC128B.U16 R24, desc[UR36][R6.64+0x72] ;  /* 0x0000722406187981 */ /* 0x000164000c1e1520 */
.L_x_85:
[----:B------:R-:W-:Y:S05]  /*3130*/  BSYNC B1 ;  /* 0x0000000000017941 */ /* 0x000fea0003800000 */
.L_x_84:
        /* <DEDUP_REMOVED lines=9> */
.L_x_87:
[----:B------:R-:W-:Y:S05]  /*31d0*/  BSYNC B1 ;  /* 0x0000000000017941 */ /* 0x000fea0003800000 */
.L_x_86:
[----:B-----5:R-:W-:Y:S01]  /*31e0*/  IMAD.U32 R5, R24, 0x10000, RZ ;  /* 0x0001000018057824 */ /* 0x020fe200078e00ff */
[----:B------:R-:W-:Y:S01]  /*31f0*/  ISETP.GT.AND P0, PT, R3, 0x8, P0 ;  /* 0x000000080300780c */ /* 0x000fe20000704270 */
[----:B0-----:R-:W-:Y:S01]  /*3200*/  @P1 IMAD.MOV.U32 R4, RZ, RZ, R12 ;  /* 0x000000ffff041224 */ /* 0x001fe200078e000c */
[----:B------:R-:W-:Y:S01]  /*3210*/  BSSY B1, `(.L_x_88) ;  /* 0x0000009000017945 */ /* 0x000fe20003800000 */
[----:B------:R-:W-:-:S04]  /*3220*/  FMUL R5, R5, R56 ;  /* 0x0000003805057220 */ /* 0x000fc80000400000 */
[----:B------:R-:W-:-:S05]  /*3230*/  FFMA R5, R54, R23, R5 ;  /* 0x0000001736057223 */ /* 0x000fca0000000005 */
[----:B------:R-:W-:-:S04]  /*3240*/  F2FP.BF16.F32.PACK_AB R5, RZ, R5 ;  /* 0x00000005ff05723e */ /* 0x000fc800000010ff */
[----:B-1-3--:R-:W-:Y:S01]  /*3250*/  PRMT R6, R5, 0x7610, R6 ;  /* 0x0000761005067816 */ /* 0x00afe20000000006 */
[----:B------:R-:W-:-:S05]  /*3260*/  @P1 IMAD.MOV.U32 R5, RZ, RZ, R13 ;  /* 0x000000ffff051224 */ /* 0x000fca00078e000d */
[----:B------:R0:W-:Y:S01]  /*3270*/  @P1 STG.E.U16 desc[UR36][R4.64+0x70], R6 ;  /* 0x0000700604001986 */ /* 0x0001e2000c101524 */
[----:B------:R-:W-:Y:S05]  /*3280*/  @!P0 BRA `(.L_x_89) ;  /* 0x0000000000048947 */ /* 0x000fea0003800000 */
[----:B------:R1:W5:Y:S02]  /*3290*/  LDG.E.LTC128B.U16 R24, desc[UR36][R10.64+0x72] ;  /* 0x000072240a187981 */ /* 0x000364000c1e1520 */
.L_x_89:
[----:B------:R-:W-:Y:S05]  /*32a0*/  BSYNC B1 ;  /* 0x0000000000017941 */ /* 0x000fea0003800000 */
.L_x_88:
[----:B------:R-:W-:Y:S05]  /*32b0*/  @!P0 BRA `(.L_x_90) ;  /* 0x0000000800a88947 */ /* 0x000fea0003800000 */
[----:B-----5:R-:W-:-:S04]  /*32c0*/  IMAD.U32 R3, R24, 0x10000, RZ ;  /* 0x0001000018037824 */ /* 0x020fc800078e00ff */
[----:B0-----:R-:W-:-:S04]  /*32d0*/  FMUL R4, R3, R56 ;  /* 0x0000003803047220 */ /* 0x001fc80000400000 */
[----:B------:R-:W-:-:S05]  /*32e0*/  FFMA R4, R55, R23, R4 ;  /* 0x0000001737047223 */ /* 0x000fca0000000004 */
[----:B------:R-:W-:-:S05]  /*32f0*/  F2FP.BF16.F32.PACK_AB R4, RZ, R4 ;  /* 0x00000004ff04723e */ /* 0x000fca00000010ff */
[----:B------:R3:W-:Y:S01]  /*3300*/  STG.E.U16 desc[UR36][R12.64+0x72], R4 ;  /* 0x000072040c007986 */ /* 0x0007e2000c101524 */
[----:B------:R-:W-:Y:S05]  /*3310*/  BRA `(.L_x_90) ;  /* 0x0000000800907947 */ /* 0x000fea0003800000 */
.L_x_29:
[----:B------:R-:W-:Y:S01]  /*3320*/  ISETP.GT.AND P0, PT, R4, 0x1, PT ;  /* 0x000000010400780c */ /* 0x000fe20003f04270 */
[----:B------:R-:W-:Y:S01]  /*3330*/  ULDC.64 UR4, c[0x0][0x5c0] ;  /* 0x0001700000047ab9 */ /* 0x000fe20000000a00 */
[-C--:B------:R-:W-:Y:S01]  /*3340*/  FMUL R24, R24, R23.reuse ;  /* 0x0000001718187220 */ /* 0x080fe20000400000 */
[-C--:B------:R-:W-:Y:S01]  /*3350*/  FMUL R25, R25, R23.reuse ;  /* 0x0000001719197220 */ /* 0x080fe20000400000 */
[----:B------:R-:W-:Y:S01]  /*3360*/  ISETP.GT.AND P3, PT, R3, RZ, P0 ;  /* 0x000000ff0300720c */ /* 0x000fe20000764270 */
[-C--:B------:R-:W-:Y:S01]  /*3370*/  FMUL R26, R26, R23.reuse ;  /* 0x000000171a1a7220 */ /* 0x080fe20000400000 */
[----:B------:R-:W-:Y:S01]  /*3380*/  LEA R6, P4, R58, UR4, 0x1 ;  /* 0x000000043a067c11 */ /* 0x000fe2000f8808ff */
[-C--:B------:R-:W-:Y:S01]  /*3390*/  FMUL R27, R27, R23.reuse ;  /* 0x000000171b1b7220 */ /* 0x080fe20000400000 */
[----:B------:R-:W-:Y:S01]  /*33a0*/  F2FP.BF16.F32.PACK_AB R24, RZ, R24 ;  /* 0x00000018ff18723e */ /* 0x000fe200000010ff */
[-C--:B------:R-:W-:Y:S01]  /*33b0*/  FMUL R28, R28, R23.reuse ;  /* 0x000000171c1c7220 */ /* 0x080fe20000400000 */
[----:B------:R-:W-:Y:S01]  /*33c0*/  LEA.HI.X R7, R58, UR5, R75, 0x1, P4 ;  /* 0x000000053a077c11 */ /* 0x000fe2000a0f0c4b */
[----:B------:R-:W-:Y:S01]  /*33d0*/  FMUL R29, R29, R23 ;  /* 0x000000171d1d7220 */ /* 0x000fe20000400000 */
[----:B------:R-:W-:Y:S01]  /*33e0*/  F2FP.BF16.F32.PACK_AB R25, RZ, R25 ;  /* 0x00000019ff19723e */ /* 0x000fe200000010ff */
[-C--:B------:R-:W-:Y:S01]  /*33f0*/  FMUL R30, R30, R23.reuse ;  /* 0x000000171e1e7220 */ /* 0x080fe20000400000 */
[----:B------:R-:W-:Y:S01]  /*3400*/  SHF.L.U64.HI R67, R66, 0x4, R67 ;  /* 0x0000000442437819 */ /* 0x000fe20000010243 */
[----:B------:R-:W-:Y:S01]  /*3410*/  @P1 STG.E.U16 desc[UR36][R6.64], R24 ;  /* 0x0000001806001986 */ /* 0x000fe2000c101524 */
[----:B------:R-:W-:Y:S01]  /*3420*/  ISETP.GT.AND P1, PT, R4, 0x8, PT ;  /* 0x000000080400780c */ /* 0x000fe20003f24270 */
[-C--:B------:R-:W-:Y:S01]  /*3430*/  FMUL R31, R31, R23.reuse ;  /* 0x000000171f1f7220 */ /* 0x080fe20000400000 */
[C---:B------:R-:W-:Y:S01]  /*3440*/  ISETP.GT.AND P4, PT, R3.reuse, 0x8, P0 ;  /* 0x000000080300780c */ /* 0x040fe20000784270 */
[----:B------:R-:W-:Y:S01]  /*3450*/  @P3 STG.E.U16 desc[UR36][R6.64+0x2], R25 ;  /* 0x0000021906003986 */ /* 0x000fe2000c101524 */
[----:B------:R-:W-:Y:S01]  /*3460*/  LEA R8, P3, R66, R6, 0x4 ;  /* 0x0000000642087211 */ /* 0x000fe200078620ff */
[-C--:B------:R-:W-:Y:S01]  /*3470*/  FMUL R32, R32, R23.reuse ;  /* 0x0000001720207220 */ /* 0x080fe20000400000 */
[----:B------:R-:W-:Y:S01]  /*3480*/  ISETP.GT.AND P2, PT, R3, 0x8, P2 ;  /* 0x000000080300780c */ /* 0x000fe20001744270 */
[-C--:B------:R-:W-:Y:S01]  /*3490*/  FMUL R33, R33, R23.reuse ;  /* 0x0000001721217220 */ /* 0x080fe20000400000 */
[----:B------:R-:W-:Y:S01]  /*34a0*/  ISETP.GT.AND P0, PT, R4, 0x9, PT ;  /* 0x000000090400780c */ /* 0x000fe20003f04270 */
[----:B------:R-:W-:Y:S01]  /*34b0*/  IMAD.X R9, R67, 0x1, R7, P3 ;  /* 0x0000000143097824 */ /* 0x000fe200018e0607 */
[C---:B------:R-:W-:Y:S01]  /*34c0*/  ISETP.GT.AND P5, PT, R3.reuse, RZ, P1 ;  /* 0x000000ff0300720c */ /* 0x040fe20000fa4270 */
[-C--:B------:R-:W-:Y:S01]  /*34d0*/  FMUL R34, R34, R23.reuse ;  /* 0x0000001722227220 */ /* 0x080fe20000400000 */
[----:B------:R-:W-:Y:S01]  /*34e0*/  ISETP.GT.AND P3, PT, R3, RZ, P0 ;  /* 0x000000ff0300720c */ /* 0x000fe20000764270 */
[-C--:B------:R-:W-:Y:S01]  /*34f0*/  FMUL R35, R35, R23.reuse ;  /* 0x0000001723237220 */ /* 0x080fe20000400000 */
[----:B------:R-:W-:Y:S01]  /*3500*/  F2FP.BF16.F32.PACK_AB R26, RZ, R26 ;  /* 0x0000001aff1a723e */ /* 0x000fe200000010ff */
[----:B------:R-:W-:Y:S01]  /*3510*/  FMUL R36, R36, R23 ;  /* 0x0000001724247220 */ /* 0x000fe20000400000 */
[----:B------:R-:W-:Y:S01]  /*3520*/  F2FP.BF16.F32.PACK_AB R27, RZ, R27 ;  /* 0x0000001bff1b723e */ /* 0x000fe200000010ff */
[----:B------:R-:W-:Y:S01]  /*3530*/  FMUL R37, R37, R23 ;  /* 0x0000001725257220 */ /* 0x000fe20000400000 */
[----:B------:R-:W-:Y:S01]  /*3540*/  F2FP.BF16.F32.PACK_AB R28, RZ, R28 ;  /* 0x0000001cff1c723e */ /* 0x000fe200000010ff */
[----:B------:R-:W-:Y:S01]  /*3550*/  @P2 STG.E.U16 desc[UR36][R8.64], R26 ;  /* 0x0000001a08002986 */ /* 0x000fe2000c101524 */
[----:B------:R-:W-:Y:S01]  /*3560*/  F2FP.BF16.F32.PACK_AB R29, RZ, R29 ;  /* 0x0000001dff1d723e */ /* 0x000fe200000010ff */
[-C--:B------:R-:W-:Y:S01]  /*3570*/  FMUL R38, R38, R23.reuse ;  /* 0x0000001726267220 */ /* 0x080fe20000400000 */
[----:B------:R-:W-:Y:S01]  /*3580*/  ISETP.GT.AND P2, PT, R3, 0x8, P1 ;  /* 0x000000080300780c */ /* 0x000fe20000f44270 */
[----:B------:R-:W-:Y:S01]  /*3590*/  @P4 STG.E.U16 desc[UR36][R8.64+0x2], R27 ;  /* 0x0000021b08004986 */ /* 0x000fe2000c101524 */
[----:B------:R-:W-:Y:S01]  /*35a0*/  ISETP.GT.AND P1, PT, R4, 0x10, PT ;  /* 0x000000100400780c */ /* 0x000fe20003f24270 */
[-C--:B------:R-:W-:Y:S01]  /*35b0*/  FMUL R39, R39, R23.reuse ;  /* 0x0000001727277220 */ /* 0x080fe20000400000 */
[----:B------:R-:W-:Y:S01]  /*35c0*/  F2FP.BF16.F32.PACK_AB R30, RZ, R30 ;  /* 0x0000001eff1e723e */ /* 0x000fe200000010ff */
[----:B------:R-:W-:Y:S01]  /*35d0*/  @P5 STG.E.U16 desc[UR36][R6.64+0x10], R28 ;  /* 0x0000101c06005986 */ /* 0x000fe2000c101524 */
[C---:B------:R-:W-:Y:S01]  /*35e0*/  ISETP.GT.AND P4, PT, R3.reuse, RZ, P1 ;  /* 0x000000ff0300720c */ /* 0x040fe20000f84270 */
[----:B------:R-:W-:Y:S01]  /*35f0*/  FMUL R40, R40, R23 ;  /* 0x0000001728287220 */ /* 0x000fe20000400000 */
[----:B------:R-:W-:Y:S01]  /*3600*/  F2FP.BF16.F32.PACK_AB R31, RZ, R31 ;  /* 0x0000001fff1f723e */ /* 0x000fe200000010ff */
[----:B------:R-:W-:Y:S01]  /*3610*/  @P3 STG.E.U16 desc[UR36][R6.64+0x12], R29 ;  /* 0x0000121d06003986 */ /* 0x000fe2000c101524 */
[----:B------:R-:W-:Y:S01]  /*3620*/  ISETP.GT.AND P3, PT, R3, 0x8, P0 ;  /* 0x000000080300780c */ /* 0x000fe20000764270 */
[-C--:B------:R-:W-:Y:S01]  /*3630*/  FMUL R41, R41, R23.reuse ;  /* 0x0000001729297220 */ /* 0x080fe20000400000 */
[----:B------:R-:W-:Y:S01]  /*3640*/  ISETP.GT.AND P0, PT, R4, 0x11, PT ;  /* 0x000000110400780c */ /* 0x000fe20003f04270 */
[----:B------:R-:W-:Y:S01]  /*3650*/  @P2 STG.E.U16 desc[UR36][R8.64+0x10], R30 ;  /* 0x0000101e08002986 */ /* 0x000fe2000c101524 */
[----:B------:R-:W-:Y:S01]  /*3660*/  F2FP.BF16.F32.PACK_AB R32, RZ, R32 ;  /* 0x00000020ff20723e */ /* 0x000fe200000010ff */
[-C--:B------:R-:W-:Y:S01]  /*3670*/  FMUL R42, R42, R23.reuse ;  /* 0x000000172a2a7220 */ /* 0x080fe20000400000 */
[----:B------:R-:W-:Y:S01]  /*3680*/  ISETP.GT.AND P5, PT, R3, RZ, P0 ;  /* 0x000000ff0300720c */ /* 0x000fe200007a4270 */
[-C--:B------:R-:W-:Y:S01]  /*3690*/  FMUL R43, R43, R23.reuse ;  /* 0x000000172b2b7220 */ /* 0x080fe20000400000 */
[----:B------:R-:W-:Y:S01]  /*36a0*/  ISETP.GT.AND P2, PT, R3, 0x8, P1 ;  /* 0x000000080300780c */ /* 0x000fe20000f44270 */
[-C--:B------:R-:W-:Y:S01]  /*36b0*/  FMUL R44, R44, R23.reuse ;  /* 0x000000172c2c7220 */ /* 0x080fe20000400000 */
[----:B------:R-:W-:Y:S01]  /*36c0*/  ISETP.GT.AND P1, PT, R4, 0x18, PT ;  /* 0x000000180400780c */ /* 0x000fe20003f24270 */
[----:B------:R-:W-:Y:S01]  /*36d0*/  FMUL R45, R45, R23 ;  /* 0x000000172d2d7220 */ /* 0x000fe20000400000 */
[----:B------:R-:W-:Y:S01]  /*36e0*/  F2FP.BF16.F32.PACK_AB R33, RZ, R33 ;  /* 0x00000021ff21723e */ /* 0x000fe200000010ff */
[----:B------:R-:W-:Y:S01]  /*36f0*/  @P3 STG.E.U16 desc[UR36][R8.64+0x12], R31 ;  /* 0x0000121f08003986 */ /* 0x000fe2000c101524 */
[C---:B------:R-:W-:Y:S01]  /*3700*/  ISETP.GT.AND P3, PT, R3.reuse, 0x8, P0 ;  /* 0x000000080300780c */ /* 0x040fe20000764270 */
[-C--:B------:R-:W-:Y:S01]  /*3710*/  FMUL R46, R46, R23.reuse ;  /* 0x000000172e2e7220 */ /* 0x080fe20000400000 */
[----:B------:R-:W-:Y:S01]  /*3720*/  ISETP.GT.AND P0, PT, R4, 0x19, PT ;  /* 0x000000190400780c */ /* 0x000fe20003f04270 */
[----:B------:R-:W-:Y:S01]  /*3730*/  @P4 STG.E.U16 desc[UR36][R6.64+0x20], R32 ;  /* 0x0000202006004986 */ /* 0x000fe2000c101524 */
[----:B------:R-:W-:Y:S01]  /*3740*/  ISETP.GT.AND P4, PT, R3, RZ, P1 ;  /* 0x000000ff0300720c */ /* 0x000fe20000f84270 */
[-C--:B------:R-:W-:Y:S01]  /*3750*/  FMUL R47, R47, R23.reuse ;  /* 0x000000172f2f7220 */ /* 0x080fe20000400000 */
[----:B------:R-:W-:Y:S01]  /*3760*/  F2FP.BF16.F32.PACK_AB R34, RZ, R34 ;  /* 0x00000022ff22723e */ /* 0x000fe200000010ff */
[----:B------:R-:W-:Y:S01]  /*3770*/  @P5 STG.E.U16 desc[UR36][R6.64+0x22], R33 ;  /* 0x0000222106005986 */ /* 0x000fe2000c101524 */
[----:B------:R-:W-:Y:S01]  /*3780*/  ISETP.GT.AND P5, PT, R3, RZ, P0 ;  /* 0x000000ff0300720c */ /* 0x000fe200007a4270 */
[----:B------:R-:W-:Y:S01]  /*3790*/  FMUL R48, R48, R23 ;  /* 0x0000001730307220 */ /* 0x000fe20000400000 */
[----:B------:R-:W-:Y:S01]  /*37a0*/  F2FP.BF16.F32.PACK_AB R35, RZ, R35 ;  /* 0x00000023ff23723e */ /* 0x000fe200000010ff */
[----:B------:R-:W-:Y:S01]  /*37b0*/  @P2 STG.E.U16 desc[UR36][R8.64+0x20], R34 ;  /* 0x0000202208002986 */ /* 0x000fe2000c101524 */
[----:B------:R-:W-:Y:S01]  /*37c0*/  F2FP.BF16.F32.PACK_AB R36, RZ, R36 ;  /* 0x00000024ff24723e */ /* 0x000fe200000010ff */
[-C--:B------:R-:W-:Y:S01]  /*37d0*/  FMUL R49, R49, R23.reuse ;  /* 0x0000001731317220 */ /* 0x080fe20000400000 */
[C---:B------:R-:W-:Y:S01]  /*37e0*/  ISETP.GT.AND P2, PT, R3.reuse, 0x8, P1 ;  /* 0x000000080300780c */ /* 0x040fe20000f44270 */
[----:B------:R-:W-:Y:S01]  /*37f0*/  @P3 STG.E.U16 desc[UR36][R8.64+0x22], R35 ;  /* 0x0000222308003986 */ /* 0x000fe2000c101524 */
[----:B------:R-:W-:Y:S01]  /*3800*/  ISETP.GT.AND P1, PT, R4, 0x20, PT ;  /* 0x000000200400780c */ /* 0x000fe20003f24270 */
[----:B------:R-:W-:Y:S01]  /*3810*/  FMUL R50, R50, R23 ;  /* 0x0000001732327220 */ /* 0x000fe20000400000 */
[----:B------:R-:W-:Y:S01]  /*3820*/  F2FP.BF16.F32.PACK_AB R37, RZ, R37 ;  /* 0x00000025ff25723e */ /* 0x000fe200000010ff */
[----:B------:R-:W-:Y:S01]  /*3830*/  @P4 STG.E.U16 desc[UR36][R6.64+0x30], R36 ;  /* 0x0000302406004986 */ /* 0x000fe2000c101524 */
[----:B------:R-:W-:Y:S01]  /*3840*/  ISETP.GT.AND P3, PT, R3, 0x8, P0 ;  /* 0x000000080300780c */ /* 0x000fe20000764270 */
[-C--:B------:R-:W-:Y:S01]  /*3850*/  FMUL R51, R51, R23.reuse ;  /* 0x0000001733337220 */ /* 0x080fe20000400000 */
[----:B------:R-:W-:Y:S01]  /*3860*/  ISETP.GT.AND P0, PT, R4, 0x21, PT ;  /* 0x000000210400780c */ /* 0x000fe20003f04270 */
[----:B------:R-:W-:Y:S01]  /*3870*/  @P5 STG.E.U16 desc[UR36][R6.64+0x32], R37 ;  /* 0x0000322506005986 */ /* 0x000fe2000c101524 */
        /* <DEDUP_REMOVED lines=10> */
[----:B------:R-:W-:-:S02]  /*3920*/  F2FP.BF16.F32.PACK_AB R41, RZ, R41 ;  /* 0x00000029ff29723e */ /* 0x000fc400000010ff */
[C---:B------:R-:W-:Y:S01]  /*3930*/  ISETP.GT.AND P1, PT, R3.reuse, 0x8, P1 ;  /* 0x000000080300780c */ /* 0x040fe20000f24270 */
[----:B------:R-:W-:Y:S01]  /*3940*/  @P3 STG.E.U16 desc[UR36][R8.64+0x32], R39 ;  /* 0x0000322708003986 */ /* 0x000fe2000c101524 */
[C---:B------:R-:W-:Y:S02]  /*3950*/  ISETP.GT.AND P2, PT, R3.reuse, 0x8, P0 ;  /* 0x000000080300780c */ /* 0x040fe40000744270 */
[C---:B------:R-:W-:Y:S01]  /*3960*/  ISETP.GT.AND P0, PT, R4.reuse, 0x29, PT ;  /* 0x000000290400780c */ /* 0x040fe20003f04270 */
[----:B------:R-:W-:Y:S01]  /*3970*/  @P4 STG.E.U16 desc[UR36][R6.64+0x40], R40 ;  /* 0x0000402806004986 */ /* 0x000fe2000c101524 */
[----:B------:R-:W-:Y:S02]  /*3980*/  ISETP.GT.AND P4, PT, R4, 0x28, PT ;  /* 0x000000280400780c */ /* 0x000fe40003f84270 */
[----:B------:R-:W-:Y:S01]  /*3990*/  F2FP.BF16.F32.PACK_AB R42, RZ, R42 ;  /* 0x0000002aff2a723e */ /* 0x000fe200000010ff */
[----:B------:R-:W-:Y:S01]  /*39a0*/  @P5 STG.E.U16 desc[UR36][R6.64+0x42], R41 ;  /* 0x0000422906005986 */ /* 0x000fe2000c101524 */
[----:B------:R-:W-:-:S02]  /*39b0*/  ISETP.GT.AND P5, PT, R3, RZ, P4 ;  /* 0x000000ff0300720c */ /* 0x000fc400027a4270 */
[C---:B------:R-:W-:Y:S01]  /*39c0*/  ISETP.GT.AND P3, PT, R3.reuse, RZ, P0 ;  /* 0x000000ff0300720c */ /* 0x040fe20000764270 */
[----:B------:R-:W-:Y:S01]  /*39d0*/  @P1 STG.E.U16 desc[UR36][R8.64+0x40], R42 ;  /* 0x0000402a08001986 */ /* 0x000fe2000c101524 */
[----:B------:R-:W-:Y:S02]  /*39e0*/  F2FP.BF16.F32.PACK_AB R43, RZ, R43 ;  /* 0x0000002bff2b723e */ /* 0x000fe400000010ff */
[----:B------:R-:W-:Y:S02]  /*39f0*/  F2FP.BF16.F32.PACK_AB R44, RZ, R44 ;  /* 0x0000002cff2c723e */ /* 0x000fe400000010ff */
[C---:B------:R-:W-:Y:S01]  /*3a00*/  ISETP.GT.AND P4, PT, R3.reuse, 0x8, P4 ;  /* 0x000000080300780c */ /* 0x040fe20002784270 */
[----:B------:R-:W-:Y:S01]  /*3a10*/  @P2 STG.E.U16 desc[UR36][R8.64+0x42], R43 ;  /* 0x0000422b08002986 */ /* 0x000fe2000c101524 */
[----:B------:R-:W-:Y:S02]  /*3a20*/  F2FP.BF16.F32.PACK_AB R45, RZ, R45 ;  /* 0x0000002dff2d723e */ /* 0x000fe400000010ff */
[----:B------:R-:W-:Y:S01]  /*3a30*/  ISETP.GT.AND P2, PT, R4, 0x31, PT ;  /* 0x000000310400780c */ /* 0x000fe20003f44270 */
[----:B------:R-:W-:Y:S01]  /*3a40*/  @P5 STG.E.U16 desc[UR36][R6.64+0x50], R44 ;  /* 0x0000502c06005986 */ /* 0x000fe2000c101524 */
[----:B------:R-:W-:-:S02]  /*3a50*/  ISETP.GT.AND P5, PT, R3, 0x8, P0 ;  /* 0x000000080300780c */ /* 0x000fc400007a4270 */
[C---:B------:R-:W-:Y:S01]  /*3a60*/  ISETP.GT.AND P1, PT, R4.reuse, 0x38, PT ;  /* 0x000000380400780c */ /* 0x040fe20003f24270 */
[----:B------:R-:W-:Y:S01]  /*3a70*/  @P3 STG.E.U16 desc[UR36][R6.64+0x52], R45 ;  /* 0x0000522d06003986 */ /* 0x000fe2000c101524 */
[C---:B------:R-:W-:Y:S02]  /*3a80*/  ISETP.GT.AND P3, PT, R4.reuse, 0x30, PT ;  /* 0x000000300400780c */ /* 0x040fe40003f64270 */
[----:B------:R-:W-:Y:S01]  /*3a90*/  ISETP.GT.AND P0, PT, R4, 0x39, PT ;  /* 0x000000390400780c */ /* 0x000fe20003f04270 */
[----:B------:R-:W-:Y:S01]  /*3aa0*/  @P4 IMAD.MOV.U32 R4, RZ, RZ, R8 ;  /* 0x000000ffff044224 */ /* 0x000fe200078e0008 */
[----:B------:R-:W-:Y:S01]  /*3ab0*/  F2FP.BF16.F32.PACK_AB R46, RZ, R46 ;  /* 0x0000002eff2e723e */ /* 0x000fe200000010ff */
[----:B------:R-:W-:Y:S01]  /*3ac0*/  @P4 IMAD.MOV.U32 R5, RZ, RZ, R9 ;  /* 0x000000ffff054224 */ /* 0x000fe200078e0009 */
[----:B------:R-:W-:Y:S02]  /*3ad0*/  F2FP.BF16.F32.PACK_AB R47, RZ, R47 ;  /* 0x0000002fff2f723e */ /* 0x000fe400000010ff */
[----:B------:R-:W-:-:S02]  /*3ae0*/  F2FP.BF16.F32.PACK_AB R48, RZ, R48 ;  /* 0x00000030ff30723e */ /* 0x000fc400000010ff */
[----:B------:R0:W-:Y:S01]  /*3af0*/  @P4 STG.E.U16 desc[UR36][R4.64+0x50], R46 ;  /* 0x0000502e04004986 */ /* 0x0001e2000c101524 */
[C---:B------:R-:W-:Y:S02]  /*3b00*/  ISETP.GT.AND P4, PT, R3.reuse, RZ, P2 ;  /* 0x000000ff0300720c */ /* 0x040fe40001784270 */
[----:B------:R-:W-:Y:S02]  /*3b10*/  F2FP.BF16.F32.PACK_AB R49, RZ, R49 ;  /* 0x00000031ff31723e */ /* 0x000fe400000010ff */
[----:B------:R-:W-:Y:S02]  /*3b20*/  ISETP.GT.AND P2, PT, R3, 0x8, P2 ;  /* 0x000000080300780c */ /* 0x000fe40001744270 */
[----:B------:R-:W-:Y:S02]  /*3b30*/  F2FP.BF16.F32.PACK_AB R50, RZ, R50 ;  /* 0x00000032ff32723e */ /* 0x000fe400000010ff */
[----:B------:R-:W-:Y:S02]  /*3b40*/  F2FP.BF16.F32.PACK_AB R51, RZ, R51 ;  /* 0x00000033ff33723e */ /* 0x000fe400000010ff */
[----:B------:R-:W-:Y:S01]  /*3b50*/  F2FP.BF16.F32.PACK_AB R52, RZ, R52 ;  /* 0x00000034ff34723e */ /* 0x000fe200000010ff */
[----:B0-----:R-:W-:Y:S01]  /*3b60*/  @P5 IMAD.MOV.U32 R4, RZ, RZ, R8 ;  /* 0x000000ffff045224 */ /* 0x001fe200078e0008 */
[----:B------:R-:W-:Y:S01]  /*3b70*/  F2FP.BF16.F32.PACK_AB R53, RZ, R53 ;  /* 0x00000035ff35723e */ /* 0x000fe200000010ff */
[----:B------:R-:W-:Y:S01]  /*3b80*/  @P5 IMAD.MOV.U32 R5, RZ, RZ, R9 ;  /* 0x000000ffff055224 */ /* 0x000fe200078e0009 */
[----:B------:R-:W-:-:S02]  /*3b90*/  F2FP.BF16.F32.PACK_AB R54, RZ, R54 ;  /* 0x00000036ff36723e */ /* 0x000fc400000010ff */
[----:B------:R-:W-:Y:S02]  /*3ba0*/  F2FP.BF16.F32.PACK_AB R55, RZ, R55 ;  /* 0x00000037ff37723e */ /* 0x000fe400000010ff */
[----:B------:R0:W-:Y:S01]  /*3bb0*/  @P5 STG.E.U16 desc[UR36][R4.64+0x52], R47 ;  /* 0x0000522f04005986 */ /* 0x0001e2000c101524 */
[C---:B------:R-:W-:Y:S02]  /*3bc0*/  ISETP.GT.AND P5, PT, R3.reuse, RZ, P3 ;  /* 0x000000ff0300720c */ /* 0x040fe40001fa4270 */
[----:B------:R-:W-:-:S11]  /*3bd0*/  ISETP.GT.AND P3, PT, R3, 0x8, P3 ;  /* 0x000000080300780c */ /* 0x000fd60001f64270 */
[----:B0-----:R-:W-:Y:S02]  /*3be0*/  @P5 IMAD.MOV.U32 R4, RZ, RZ, R6 ;  /* 0x000000ffff045224 */ /* 0x001fe400078e0006 */
[----:B------:R-:W-:-:S05]  /*3bf0*/  @P5 IMAD.MOV.U32 R5, RZ, RZ, R7 ;  /* 0x000000ffff055224 */ /* 0x000fca00078e0007 */
[----:B------:R0:W-:Y:S01]  /*3c00*/  @P5 STG.E.U16 desc[UR36][R4.64+0x60], R48 ;  /* 0x0000603004005986 */ /* 0x0001e2000c101524 */
[C---:B------:R-:W-:Y:S02]  /*3c10*/  ISETP.GT.AND P5, PT, R3.reuse, RZ, P0 ;  /* 0x000000ff0300720c */ /* 0x040fe400007a4270 */
[----:B------:R-:W-:Y:S01]  /*3c20*/  ISETP.GT.AND P0, PT, R3, 0x8, P0 ;  /* 0x000000080300780c */ /* 0x000fe20000704270 */
[----:B0-----:R-:W-:Y:S02]  /*3c30*/  @P4 IMAD.MOV.U32 R4, RZ, RZ, R6 ;  /* 0x000000ffff044224 */ /* 0x001fe400078e0006 */
[----:B------:R-:W-:-:S05]  /*3c40*/  @P4 IMAD.MOV.U32 R5, RZ, RZ, R7 ;  /* 0x000000ffff054224 */ /* 0x000fca00078e0007 */
[----:B------:R0:W-:Y:S01]  /*3c50*/  @P4 STG.E.U16 desc[UR36][R4.64+0x62], R49 ;  /* 0x0000623104004986 */ /* 0x0001e2000c101524 */
[C---:B------:R-:W-:Y:S02]  /*3c60*/  ISETP.GT.AND P4, PT, R3.reuse, RZ, P1 ;  /* 0x000000ff0300720c */ /* 0x040fe40000f84270 */
[----:B------:R-:W-:Y:S01]  /*3c70*/  ISETP.GT.AND P1, PT, R3, 0x8, P1 ;  /* 0x000000080300780c */ /* 0x000fe20000f24270 */
[----:B0-----:R-:W-:Y:S02]  /*3c80*/  @P3 IMAD.MOV.U32 R4, RZ, RZ, R8 ;  /* 0x000000ffff043224 */ /* 0x001fe400078e0008 */
[----:B------:R-:W-:-:S05]  /*3c90*/  @P3 IMAD.MOV.U32 R5, RZ, RZ, R9 ;  /* 0x000000ffff053224 */ /* 0x000fca00078e0009 */
[----:B------:R0:W-:Y:S02]  /*3ca0*/  @P3 STG.E.U16 desc[UR36][R4.64+0x60], R50 ;  /* 0x0000603204003986 */ /* 0x0001e4000c101524 */
[----:B0-----:R-:W-:Y:S02]  /*3cb0*/  @P2 IMAD.MOV.U32 R4, RZ, RZ, R8 ;  /* 0x000000ffff042224 */ /* 0x001fe400078e0008 */
[----:B------:R-:W-:-:S05]  /*3cc0*/  @P2 IMAD.MOV.U32 R5, RZ, RZ, R9 ;  /* 0x000000ffff052224 */ /* 0x000fca00078e0009 */
[----:B------:R0:W-:Y:S02]  /*3cd0*/  @P2 STG.E.U16 desc[UR36][R4.64+0x62], R51 ;  /* 0x0000623304002986 */ /* 0x0001e4000c101524 */
[----:B0-----:R-:W-:Y:S02]  /*3ce0*/  @P4 IMAD.MOV.U32 R4, RZ, RZ, R6 ;  /* 0x000000ffff044224 */ /* 0x001fe400078e0006 */
[----:B------:R-:W-:-:S05]  /*3cf0*/  @P4 IMAD.MOV.U32 R5, RZ, RZ, R7 ;  /* 0x000000ffff054224 */ /* 0x000fca00078e0007 */
[----:B------:R0:W-:Y:S04]  /*3d00*/  @P4 STG.E.U16 desc[UR36][R4.64+0x70], R52 ;  /* 0x0000703404004986 */ /* 0x0001e8000c101524 */
[----:B------:R1:W-:Y:S01]  /*3d10*/  @P5 STG.E.U16 desc[UR36][R6.64+0x72], R53 ;  /* 0x0000723506005986 */ /* 0x0003e2000c101524 */
[----:B0-----:R-:W-:Y:S02]  /*3d20*/  @P1 IMAD.MOV.U32 R4, RZ, RZ, R8 ;  /* 0x000000ffff041224 */ /* 0x001fe400078e0008 */
[----:B------:R-:W-:-:S05]  /*3d30*/  @P1 IMAD.MOV.U32 R5, RZ, RZ, R9 ;  /* 0x000000ffff051224 */ /* 0x000fca00078e0009 */
[----:B------:R1:W-:Y:S04]  /*3d40*/  @P1 STG.E.U16 desc[UR36][R4.64+0x70], R54 ;  /* 0x0000703604001986 */ /* 0x0003e8000c101524 */
[----:B------:R1:W-:Y:S02]  /*3d50*/  @P0 STG.E.U16 desc[UR36][R8.64+0x72], R55 ;  /* 0x0000723708000986 */ /* 0x0003e4000c101524 */
.L_x_90:
[----:B------:R-:W-:Y:S05]  /*3d60*/  BSYNC B0 ;  /* 0x0000000000007941 */ /* 0x000fea0003800000 */
.L_x_28:
[----:B------:R-:W-:Y:S01]  /*3d70*/  ULDC UR4, c[0x0][0xc] ;  /* 0x0000030000047ab9 */ /* 0x000fe20000000800 */
[----:B------:R-:W-:Y:S01]  /*3d80*/  ULDC UR5, c[0x0][0x10] ;  /* 0x0000040000057ab9 */ /* 0x000fe20000000800 */
[----:B------:R-:W0:Y:S01]  /*3d90*/  LDC R3, c[0x0][0x14] ;  /* 0x00000500ff037b82 */ /* 0x000e220000000800 */
[----:B------:R-:W-:Y:S01]  /*3da0*/  UIMAD.WIDE.U32 UR4, UR4, UR5, URZ ;  /* 0x00000005040472a5 */ /* 0x000fe2000f8e003f */
[----:B------:R-:W-:Y:S02]  /*3db0*/  IMAD.MOV.U32 R59, RZ, RZ, -0x1 ;  /* 0xffffffffff3b7424 */ /* 0x000fe400078e00ff */
[----:B------:R-:W-:-:S03]  /*3dc0*/  IMAD.MOV.U32 R57, RZ, RZ, -0x1 ;  /* 0xffffffffff397424 */ /* 0x000fc600078e00ff */
[----:B0-----:R-:W-:-:S04]  /*3dd0*/  IMAD.WIDE.U32 R16, R3, UR4, R16 ;  /* 0x0000000403107c25 */ /* 0x001fc8000f8e0010 */
[----:B------:R-:W-:Y:S01]  /*3de0*/  IMAD R3, R3, UR5, RZ ;  /* 0x0000000503037c24 */ /* 0x000fe2000f8e02ff */
[----:B------:R-:W-:Y:S02]  /*3df0*/  ULDC.64 UR4, c[0x0][0x650] ;  /* 0x0001940000047ab9 */ /* 0x000fe40000000a00 */
[----:B------:R-:W-:Y:S01]  /*3e00*/  ISETP.GE.U32.AND P0, PT, R16, UR4, PT ;  /* 0x0000000410007c0c */ /* 0x000fe2000bf06070 */
[--C-:B------:R-:W-:Y:S01]  /*3e10*/  IMAD.IADD R17, R17, 0x1, R3.reuse ;  /* 0x0000000111117824 */ /* 0x100fe200078e0203 */
[----:B------:R-:W-:-:S04]  /*3e20*/  PRMT R3, RZ, 0x7610, R3 ;  /* 0x00007610ff037816 */ /* 0x000fc80000000003 */
[----:B------:R-:W-:-:S13]  /*3e30*/  ISETP.GE.U32.AND.EX P0, PT, R17, UR5, PT, P0 ;  /* 0x0000000511007c0c */ /* 0x000fda000bf06100 */
[----:B------:R-:W-:Y:S05]  /*3e40*/  @P0 BRA `(.L_x_91) ;  /* 0x0000000400640947 */ /* 0x000fea0003800000 */
[----:B---3--:R-:W0:Y:S01]  /*3e50*/  S2R R12, SR_CTAID.X ;  /* 0x00000000000c7919 */ /* 0x008e220000002500 */
[----:B-12-4-:R-:W1:Y:S01]  /*3e60*/  LDC.64 R10, c[0x0][0x628] ;  /* 0x00018a00ff0a7b82 */ /* 0x016e620000000a00 */
[----:B------:R-:W-:Y:S01]  /*3e70*/  ULDC UR4, c[0x0][0x150] ;  /* 0x0000540000047ab9 */ /* 0x000fe20000000800 */
[----:B------:R-:W-:Y:S01]  /*3e80*/  IMAD.MOV.U32 R8, RZ, RZ, R16 ;  /* 0x000000ffff087224 */ /* 0x000fe200078e0010 */
[----:B-----5:R-:W2:Y:S01]  /*3e90*/  S2R R24, SR_CTAID.Y ;  /* 0x0000000000187919 */ /* 0x020ea20000002600 */
[----:B------:R-:W-:-:S04]  /*3ea0*/  IMAD.MOV.U32 R9, RZ, RZ, R17 ;  /* 0x000000ffff097224 */ /* 0x000fc800078e0011 */
[----:B------:R-:W3:Y:S08]  /*3eb0*/  LDC R21, c[0x0][0x144] ;  /* 0x00005100ff157b82 */ /* 0x000ef00000000800 */
[----:B------:R-:W4:Y:S08]  /*3ec0*/  LDC R0, c[0x0][0x630] ;  /* 0x00018c00ff007b82 */ /* 0x000f300000000800 */
[----:B------:R-:W2:Y:S01]  /*3ed0*/  LDC.64 R14, c[0x0][0x620] ;  /* 0x00018800ff0e7b82 */ /* 0x000ea20000000a00 */
[----:B-1----:R-:W-:-:S04]  /*3ee0*/  ISETP.NE.U32.AND P0, PT, R10, RZ, PT ;  /* 0x000000ff0a00720c */ /* 0x002fc80003f05070 */
[----:B------:R-:W-:Y:S02]  /*3ef0*/  ISETP.NE.AND.EX P0, PT, R11, RZ, PT, P0 ;  /* 0x000000ff0b00720c */ /* 0x000fe40003f05300 */
[----:B0-----:R-:W-:-:S05]  /*3f00*/  I2FP.F32.U32 R3, R12 ;  /* 0x0000000c00037245 */ /* 0x001fca0000201000 */
[----:B------:R-:W-:-:S04]  /*3f10*/  FMUL R3, R3, UR4 ;  /* 0x0000000403037c20 */ /* 0x000fc80008400000 */
[----:B------:R0:W1:Y:S02]  /*3f20*/  F2I.U32.TRUNC.NTZ R20, R3 ;  /* 0x0000000300147305 */ /* 0x000064000020f000 */
[----:B---34-:R-:W-:Y:S05]  /*3f30*/  @!P0 BRA `(.L_x_92) ;  /* 0x0000000000288947 */ /* 0x018fea0003800000 */
[----:B0-----:R-:W0:Y:S02]  /*3f40*/  LDC R3, c[0x0][0x634] ;  /* 0x00018d00ff037b82 */ /* 0x001e240000000800 */
        /* <DEDUP_REMOVED lines=9> */
.L_x_92:
[----:B------:R-:W3:Y:S01]  /*3fe0*/  LDC.64 R28, c[0x0][0x640] ;  /* 0x00019000ff1c7b82 */ /* 0x000ee20000000a00 */
[-CC-:B------:R-:W-:Y:S01]  /*3ff0*/  SHF.R.U64 R57, R8, R0.reuse, R9.reuse ;  /* 0x0000000008397219 */ /* 0x180fe20000001209 */
[----:B-1----:R-:W-:Y:S01]  /*4000*/  IMAD.MOV R20, RZ, RZ, -R20 ;  /* 0x000000ffff147224 */ /* 0x002fe200078e0a14 */
[----:B------:R-:W-:Y:S01]  /*4010*/  SHF.R.U32.HI R0, RZ, R0, R9 ;  /* 0x00000000ff007219 */ /* 0x000fe20000011609 */
[----:B------:R-:W-:Y:S01]  /*4020*/  ULDC UR4, c[0x0][0x154] ;  /* 0x0000550000047ab9 */ /* 0x000fe20000000800 */
[----:B0-----:R-:W-:Y:S01]  /*4030*/  IADD3 R3, P0, RZ, -R57, RZ ;  /* 0x80000039ff037210 */ /* 0x001fe20007f1e0ff */
[----:B------:R-:W-:Y:S02]  /*4040*/  IMAD R21, R21, R20, R12 ;  /* 0x0000001415157224 */ /* 0x000fe400078e020c */
[----:B------:R-:W0:Y:S01]  /*4050*/  LDC R6, c[0x0][0x618] ;  /* 0x00018600ff067b82 */ /* 0x000e220000000800 */
[----:B------:R-:W-:Y:S02]  /*4060*/  IMAD.MOV.U32 R7, RZ, RZ, 0x1 ;  /* 0x00000001ff077424 */ /* 0x000fe400078e00ff */
[----:B------:R-:W-:-:S04]  /*4070*/  IMAD.X R5, RZ, RZ, ~R0, P0 ;  /* 0x000000ffff057224 */ /* 0x000fc800000e0e00 */
[-C--:B--2---:R-:W-:Y:S01]  /*4080*/  IMAD R0, R5, R14.reuse, RZ ;  /* 0x0000000e05007224 */ /* 0x084fe200078e02ff */
[----:B------:R-:W1:Y:S01]  /*4090*/  LDC R8, c[0x0][0x608] ;  /* 0x00018200ff087b82 */ /* 0x000e620000000800 */
[----:B------:R-:W-:-:S04]  /*40a0*/  IMAD.WIDE.U32 R4, R3, R14, R16 ;  /* 0x0000000e03047225 */ /* 0x000fc800078e0010 */
[----:B------:R-:W-:Y:S01]  /*40b0*/  IMAD R3, R3, R15, R0 ;  /* 0x0000000f03037224 */ /* 0x000fe200078e0200 */
[----:B------:R-:W-:Y:S02]  /*40c0*/  I2FP.F32.U32 R0, R24 ;  /* 0x0000001800007245 */ /* 0x000fe40000201000 */
[----:B------:R-:W2:Y:S01]  /*40d0*/  LDC R26, c[0x0][0x658] ;  /* 0x00019600ff1a7b82 */ /* 0x000ea20000000800 */
[----:B------:R-:W-:Y:S01]  /*40e0*/  IMAD.IADD R3, R5, 0x1, R3 ;  /* 0x0000000105037824 */ /* 0x000fe200078e0203 */
[----:B---3--:R-:W-:Y:S01]  /*40f0*/  ISETP.NE.U32.AND P0, PT, R28, RZ, PT ;  /* 0x000000ff1c00720c */ /* 0x008fe20003f05070 */
[----:B------:R-:W-:Y:S01]  /*4100*/  FMUL R0, R0, UR4 ;  /* 0x0000000400007c20 */ /* 0x000fe20008400000 */
[----:B------:R-:W-:Y:S02]  /*4110*/  IMAD.MOV.U32 R5, RZ, RZ, -0x1 ;  /* 0xffffffffff057424 */ /* 0x000fe400078e00ff */
[----:B------:R-:W-:Y:S01]  /*4120*/  ISETP.NE.AND.EX P0, PT, R29, RZ, PT, P0 ;  /* 0x000000ff1d00720c */ /* 0x000fe20003f05300 */
[----:B------:R3:W4:Y:S01]  /*4130*/  F2I.U32.TRUNC.NTZ R13, R0 ;  /* 0x00000000000d7305 */ /* 0x000722000020f000 */
[----:B------:R-:W3:Y:S01]  /*4140*/  LDC R15, c[0x0][0x148] ;  /* 0x00005200ff0f7b82 */ /* 0x000ee20000000800 */
[----:B0-----:R-:W-:-:S02]  /*4150*/  SHF.R.U64 R12, R4, R6, R3 ;  /* 0x00000006040c7219 */ /* 0x001fc40000001203 */
[----:B------:R-:W-:-:S05]  /*4160*/  SHF.R.U32.HI R3, RZ, R6, R3 ;  /* 0x00000006ff037219 */ /* 0x000fca0000011603 */
[----:B------:R-:W0:Y:S01]  /*4170*/  LDC R20, c[0x0][0x600] ;  /* 0x00018000ff147b82 */ /* 0x000e220000000800 */
[-CC-:B-1----:R-:W-:Y:S02]  /*4180*/  SHF.R.U64 R10, R12, R8.reuse, R3.reuse ;  /* 0x000000080c0a7219 */ /* 0x182fe40000001203 */
[----:B------:R-:W-:-:S05]  /*4190*/  SHF.R.U32.HI R3, RZ, R8, R3 ;  /* 0x00000008ff037219 */ /* 0x000fca0000011603 */
[----:B------:R-:W1:Y:S01]  /*41a0*/  LDC R27, c[0x0][0x648] ;  /* 0x00019200ff1b7b82 */ /* 0x000e620000000800 */
[-C--:B--2---:R-:W-:Y:S02]  /*41b0*/  SHF.L.U32 R4, R5, R26.reuse, RZ ;  /* 0x0000001a05047219 */ /* 0x084fe400000006ff */
[-CC-:B------:R-:W-:Y:S02]  /*41c0*/  SHF.R.U64 R14, R10, R26.reuse, R3.reuse ;  /* 0x0000001a0a0e7219 */ /* 0x180fe40000001203 */
[----:B------:R-:W-:Y:S02]  /*41d0*/  SHF.R.U32.HI R5, RZ, R26, R3 ;  /* 0x0000001aff057219 */ /* 0x000fe40000011603 */
[----:B------:R-:W-:Y:S01]  /*41e0*/  LOP3.LUT R25, RZ, R4, RZ, 0x33, !PT ;  /* 0x00000004ff197212 */ /* 0x000fe200078e33ff */
[----:B------:R-:W2:Y:S01]  /*41f0*/  LDC R30, c[0x0][0x638] ;  /* 0x00018e00ff1e7b82 */ /* 0x000ea20000000800 */
[----:B------:R-:W-:Y:S01]  /*4200*/  SHF.L.U32 R26, R7, R26, RZ ;  /* 0x0000001a071a7219 */ /* 0x000fe200000006ff */
[----:B------:R-:W-:-:S06]  /*4210*/  IMAD.MOV.U32 R4, RZ, RZ, R14 ;  /* 0x000000ffff047224 */ /* 0x000fcc00078e000e */
[----:B------:R-:W0:Y:S01]  /*4220*/  LDC R31, c[0x0][0x610] ;  /* 0x00018400ff1f7b82 */ /* 0x000e220000000800 */
[----:B----4-:R-:W-:Y:S05]  /*4230*/  @!P0 BRA `(.L_x_93) ;  /* 0x0000000000288947 */ /* 0x010fea0003800000 */
[----:B------:R-:W4:Y:S02]  /*4240*/  LDC R3, c[0x0][0x64c] ;  /* 0x00019300ff037b82 */ /* 0x000f240000000800 */
[----:B----4-:R-:W-:-:S05]  /*4250*/  IADD3 R3, P0, R14, R3, RZ ;  /* 0x000000030e037210 */ /* 0x010fca0007f1e0ff */
        /* <DEDUP_REMOVED lines=8> */
.L_x_93:
[----:B------:R-:W-:Y:S01]  /*42e0*/  ISETP.NE.AND P0, PT, R2, 0x1, PT ;  /* 0x000000010200780c */ /* 0x000fe20003f05270 */
[----:B0-----:R-:W-:Y:S01]  /*42f0*/  VIADD R7, R20, 0xffffffff ;  /* 0xffffffff14077836 */ /* 0x001fe20000000000 */
[----:B-1-3--:R-:W-:Y:S01]  /*4300*/  SHF.R.U64 R0, R4, R27, R5 ;  /* 0x0000001b04007219 */ /* 0x00afe20000001205 */
[----:B------:R-:W-:Y:S01]  /*4310*/  IMAD.MOV R13, RZ, RZ, -R13 ;  /* 0x000000ffff0d7224 */ /* 0x000fe200078e0a0d */
[----:B------:R-:W-:Y:S01]  /*4320*/  LOP3.LUT R5, R10, R25, RZ, 0xc0, !PT ;  /* 0x000000190a057212 */ /* 0x000fe200078ec0ff */
[----:B------:R-:W-:Y:S01]  /*4330*/  IMAD.MOV.U32 R4, RZ, RZ, 0x1 ;  /* 0x00000001ff047424 */ /* 0x000fe200078e00ff */
[----:B------:R-:W-:Y:S01]  /*4340*/  LOP3.LUT R12, R12, R7, RZ, 0xc0, !PT ;  /* 0x000000070c0c7212 */ /* 0x000fe200078ec0ff */
[----:B------:R-:W-:Y:S02]  /*4350*/  IMAD.MOV R3, RZ, RZ, -R0 ;  /* 0x000000ffff037224 */ /* 0x000fe400078e0a00 */
[----:B------:R-:W-:Y:S02]  /*4360*/  IMAD R0, R26, R0, R5 ;  /* 0x000000001a007224 */ /* 0x000fe400078e0205 */
[----:B--2---:R-:W-:-:S02]  /*4370*/  IMAD R3, R3, R30, R14 ;  /* 0x0000001e03037224 */ /* 0x004fc400078e020e */
[----:B------:R-:W-:Y:S02]  /*4380*/  @P0 IMAD R21, R15, R13, R24 ;  /* 0x0000000d0f150224 */ /* 0x000fe400078e0218 */
[----:B------:R-:W-:Y:S01]  /*4390*/  IMAD R5, R3, R20, R12 ;  /* 0x0000001403057224 */ /* 0x000fe200078e020c */
[----:B------:R-:W-:Y:S01]  /*43a0*/  PRMT R3, R4, 0x7610, R3 ;  /* 0x0000761004037816 */ /* 0x000fe20000000003 */
[----:B------:R-:W-:-:S05]  /*43b0*/  IMAD R0, R0, R31, R21 ;  /* 0x0000001f00007224 */ /* 0x000fca00078e0215 */
[----:B------:R-:W-:Y:S02]  /*43c0*/  SEL R59, R5, R0, !P0 ;  /* 0x00000000053b7207 */ /* 0x000fe40004000000 */
[----:B------:R-:W-:-:S07]  /*43d0*/  SEL R0, R0, R5, !P0 ;  /* 0x0000000500007207 */ /* 0x000fce0004000000 */
.L_x_91:
[----:B------:R-:W-:Y:S01]  /*43e0*/  LOP3.LUT P0, RZ, R3, 0xff, RZ, 0xc0, !PT ;  /* 0x000000ff03ff7812 */ /* 0x000fe2000780c0ff */
[----:B------:R-:W-:-:S12]  /*43f0*/  IMAD.MOV.U32 R58, RZ, RZ, R0 ;  /* 0x000000ffff3a7224 */ /* 0x000fd800078e0000 */
[----:B------:R-:W-:Y:S05]  /*4400*/  @P0 BRA `(.L_x_94) ;  /* 0xffffffc800c00947 */ /* 0x000fea000383ffff */
[----:B------:R-:W-:Y:S05]  /*4410*/  EXIT ;  /* 0x000000000000794d */ /* 0x000fea0003800000 */
.L_x_3:
[----:B0-----:R-:W-:Y:S01]  /*4420*/  ULDC.64 UR4, c[0x0][0x650] ;  /* 0x0001940000047ab9 */ /* 0x001fe20000000a00 */
        /* <DEDUP_REMOVED lines=25> */
.L_x_96:
[--C-:B------:R-:W-:Y:S01]  /*45c0*/  SHF.R.U64 R12, R10, R14, R11.reuse ;  /* 0x0000000e0a0c7219 */ /* 0x100fe2000000120b */
[----:B------:R-:W0:Y:S01]  /*45d0*/  LDC R22, c[0x0][0x618] ;  /* 0x00018600ff167b82 */ /* 0x000e220000000800 */
[----:B------:R-:W-:Y:S01]  /*45e0*/  I2FP.F32.U32 R6, R4 ;  /* 0x0000000400067245 */ /* 0x000fe20000201000 */
[----:B------:R-:W-:Y:S01]  /*45f0*/  ULDC UR4, c[0x0][0x150] ;  /* 0x0000540000047ab9 */ /* 0x000fe20000000800 */
[----:B------:R-:W-:Y:S02]  /*4600*/  SHF.R.U32.HI R5, RZ, R14, R11 ;  /* 0x0000000eff057219 */ /* 0x000fe4000001160b */
[----:B------:R-:W-:Y:S01]  /*4610*/  IADD3 R9, P0, RZ, -R12, RZ ;  /* 0x8000000cff097210 */ /* 0x000fe20007f1e0ff */
[----:B------:R-:W-:Y:S01]  /*4620*/  FMUL R11, R6, UR4 ;  /* 0x00000004060b7c20 */ /* 0x000fe20008400000 */
[----:B------:R-:W-:Y:S01]  /*4630*/  ULDC UR4, c[0x0][0x154] ;  /* 0x0000550000047ab9 */ /* 0x000fe20000000800 */
[----:B------:R-:W1:Y:S02]  /*4640*/  LDC.64 R24, c[0x0][0x640] ;  /* 0x00019000ff187b82 */ /* 0x000e640000000a00 */
[----:B------:R-:W-:-:S02]  /*4650*/  IMAD.X R5, RZ, RZ, ~R5, P0 ;  /* 0x000000ffff057224 */ /* 0x000fc400000e0e05 */
[----:B------:R-:W2:Y:S01]  /*4660*/  F2I.U32.TRUNC.NTZ R11, R11 ;  /* 0x0000000b000b7305 */ /* 0x000ea2000020f000 */
[----:B------:R-:W-:-:S03]  /*4670*/  IMAD.WIDE.U32 R6, R9, R20, R16 ;  /* 0x0000001409067225 */ /* 0x000fc600078e0010 */
[----:B------:R-:W3:Y:S01]  /*4680*/  LDC R13, c[0x0][0x144] ;  /* 0x00005100ff0d7b82 */ /* 0x000ee20000000800 */
[----:B------:R-:W-:-:S04]  /*4690*/  IMAD R8, R5, R20, RZ ;  /* 0x0000001405087224 */ /* 0x000fc800078e02ff */
[----:B------:R-:W-:Y:S02]  /*46a0*/  IMAD R5, R9, R21, R8 ;  /* 0x0000001509057224 */ /* 0x000fe400078e0208 */
[----:B------:R-:W-:Y:S01]  /*46b0*/  IMAD.MOV.U32 R8, RZ, RZ, -0x1 ;  /* 0xffffffffff087424 */ /* 0x000fe200078e00ff */
[----:B------:R-:W4:Y:S01]  /*46c0*/  LDC R14, c[0x0][0x608] ;  /* 0x00018200ff0e7b82 */ /* 0x000f220000000800 */
[----:B------:R-:W-:Y:S01]  /*46d0*/  IMAD.IADD R5, R7, 0x1, R5 ;  /* 0x0000000107057824 */ /* 0x000fe200078e0205 */
[----:B------:R-:W-:-:S04]  /*46e0*/  I2FP.F32.U32 R7, R3 ;  /* 0x0000000300077245 */ /* 0x000fc80000201000 */
[-C--:B0-----:R-:W-:Y:S01]  /*46f0*/  SHF.R.U64 R10, R6, R22.reuse, R5 ;  /* 0x00000016060a7219 */ /* 0x081fe20000001205 */
[----:B--2---:R-:W-:Y:S01]  /*4700*/  IMAD.MOV R6, RZ, RZ, -R11 ;  /* 0x000000ffff067224 */ /* 0x004fe200078e0a0b */
[----:B------:R-:W0:Y:S01]  /*4710*/  LDC R9, c[0x0][0x658] ;  /* 0x00019600ff097b82 */ /* 0x000e220000000800 */
[----:B-1----:R-:W-:Y:S01]  /*4720*/  ISETP.NE.U32.AND P0, PT, R24, RZ, PT ;  /* 0x000000ff1800720c */ /* 0x002fe20003f05070 */
[----:B------:R-:W-:Y:S01]  /*4730*/  FMUL R7, R7, UR4 ;  /* 0x0000000407077c20 */ /* 0x000fe20008400000 */
[----:B------:R-:W-:Y:S02]  /*4740*/  SHF.R.U32.HI R5, RZ, R22, R5 ;  /* 0x00000016ff057219 */ /* 0x000fe40000011605 */
[----:B------:R-:W-:-:S03]  /*4750*/  ISETP.NE.AND.EX P0, PT, R25, RZ, PT, P0 ;  /* 0x000000ff1900720c */ /* 0x000fc60003f05300 */
[----:B------:R-:W1:Y:S01]  /*4760*/  LDC R20, c[0x0][0x148] ;  /* 0x00005200ff147b82 */ /* 0x000e620000000800 */
[----:B---3--:R-:W-:Y:S02]  /*4770*/  IMAD R23, R13, R6, R4 ;  /* 0x000000060d177224 */ /* 0x008fe400078e0204 */
[----:B------:R-:W-:-:S05]  /*4780*/  IMAD.MOV.U32 R6, RZ, RZ, 0x1 ;  /* 0x00000001ff067424 */ /* 0x000fca00078e00ff */
[----:B------:R-:W2:Y:S01]  /*4790*/  LDC R21, c[0x0][0x600] ;  /* 0x00018000ff157b82 */ /* 0x000ea20000000800 */
[-CC-:B----4-:R-:W-:Y:S02]  /*47a0*/  SHF.R.U64 R13, R10, R14.reuse, R5.reuse ;  /* 0x0000000e0a0d7219 */ /* 0x190fe40000001205 */
[----:B------:R-:W-:Y:S02]  /*47b0*/  SHF.R.U32.HI R4, RZ, R14, R5 ;  /* 0x0000000eff047219 */ /* 0x000fe40000011605 */
[----:B------:R3:W4:Y:S03]  /*47c0*/  F2I.U32.TRUNC.NTZ R14, R7 ;  /* 0x00000007000e7305 */ /* 0x000726000020f000 */
[----:B------:R-:W1:Y:S01]  /*47d0*/  LDC R26, c[0x0][0x648] ;  /* 0x00019200ff1a7b82 */ /* 0x000e620000000800 */
[-C--:B0-----:R-:W-:Y:S02]  /*47e0*/  SHF.R.U64 R15, R13, R9.reuse, R4 ;  /* 0x000000090d0f7219 */ /* 0x081fe40000001204 */
[----:B------:R-:W-:-:S02]  /*47f0*/  SHF.L.U32 R8, R8, R9, RZ ;  /* 0x0000000908087219 */ /* 0x000fc400000006ff */
[-C--:B------:R-:W-:Y:S01]  /*4800*/  SHF.R.U32.HI R5, RZ, R9.reuse, R4 ;  /* 0x00000009ff057219 */ /* 0x080fe20000011604 */
[----:B------:R-:W-:Y:S01]  /*4810*/  IMAD.MOV.U32 R4, RZ, RZ, R15 ;  /* 0x000000ffff047224 */ /* 0x000fe200078e000f */
[----:B------:R-:W-:Y:S01]  /*4820*/  SHF.L.U32 R22, R6, R9, RZ ;  /* 0x0000000906167219 */ /* 0x000fe200000006ff */
[----:B------:R-:W0:Y:S01]  /*4830*/  LDC R27, c[0x0][0x638] ;  /* 0x00018e00ff1b7b82 */ /* 0x000e220000000800 */
[----:B------:R-:W-:-:S07]  /*4840*/  LOP3.LUT R28, RZ, R8, RZ, 0x33, !PT ;  /* 0x00000008ff1c7212 */ /* 0x000fce00078e33ff */
        /* <DEDUP_REMOVED lines=12> */
.L_x_97:
[----:B------:R-:W-:Y:S01]  /*4910*/  ISETP.NE.AND P0, PT, R2, 0x1, PT ;  /* 0x000000010200780c */ /* 0x000fe20003f05270 */
[----:B--2---:R-:W-:Y:S01]  /*4920*/  VIADD R7, R21, 0xffffffff ;  /* 0xffffffff15077836 */ /* 0x004fe20000000000 */
[----:B-1----:R-:W-:Y:S01]  /*4930*/  SHF.R.U64 R5, R4, R26, R5 ;  /* 0x0000001a04057219 */ /* 0x002fe20000001205 */
[----:B------:R-:W-:Y:S01]  /*4940*/  IMAD.MOV R14, RZ, RZ, -R14 ;  /* 0x000000ffff0e7224 */ /* 0x000fe200078e0a0e */
[----:B------:R-:W-:Y:S01]  /*4950*/  LOP3.LUT R4, R13, R28, RZ, 0xc0, !PT ;  /* 0x0000001c0d047212 */ /* 0x000fe200078ec0ff */
[----:B------:R-:W-:Y:S01]  /*4960*/  IMAD.MOV.U32 R8, RZ, RZ, R12 ;  /* 0x000000ffff087224 */ /* 0x000fe200078e000c */
[----:B------:R-:W-:Y:S01]  /*4970*/  LOP3.LUT R10, R10, R7, RZ, 0xc0, !PT ;  /* 0x000000070a0a7212 */ /* 0x000fe200078ec0ff */
[----:B------:R-:W-:Y:S02]  /*4980*/  IMAD.MOV R6, RZ, RZ, -R5 ;  /* 0x000000ffff067224 */ /* 0x000fe400078e0a05 */
[----:B------:R-:W-:-:S04]  /*4990*/  IMAD R4, R22, R5, R4 ;  /* 0x0000000516047224 */ /* 0x000fc800078e0204 */
[----:B------:R-:W-:Y:S02]  /*49a0*/  @P0 IMAD R23, R20, R14, R3 ;  /* 0x0000000e14170224 */ /* 0x000fe400078e0203 */
[----:B0-----:R-:W-:Y:S02]  /*49b0*/  IMAD R3, R6, R27, R15 ;  /* 0x0000001b06037224 */ /* 0x001fe400078e020f */
[----:B------:R-:W-:Y:S02]  /*49c0*/  IMAD R7, R4, R29, R23 ;  /* 0x0000001d04077224 */ /* 0x000fe400078e0217 */
[----:B------:R-:W-:Y:S02]  /*49d0*/  IMAD R4, R3, R21, R10 ;  /* 0x0000001503047224 */ /* 0x000fe400078e020a */
[----:B------:R-:W-:-:S03]  /*49e0*/  IMAD.MOV.U32 R6, RZ, RZ, 0x1 ;  /* 0x00000001ff067424 */ /* 0x000fc600078e00ff */
[----:B------:R-:W-:Y:S02]  /*49f0*/  SEL R9, R4, R7, !P0 ;  /* 0x0000000704097207 */ /* 0x000fe40004000000 */
[----:B------:R-:W-:-:S07]  /*4a00*/  SEL R7, R7, R4, !P0 ;  /* 0x0000000407077207 */ /* 0x000fce0004000000 */
.L_x_95:
[----:B------:R-:W-:-:S08]  /*4a10*/  NOP ;  /* 0x0000000000007918 */ /* 0x000fd00000000000 */
[----:B------:R-:W0:-:S00]  /*4a20*/  USETMAXREG.DEALLOC.CTAPOOL 0x28 ;  /* 0x00000028000079c8 */ /* 0x000e0000080e0500 */
[----:B0-----:R-:W-:-:S13]  /*4a30*/  ISETP.NE.AND P0, PT, R0, RZ, PT ;  /* 0x000000ff0000720c */ /* 0x001fda0003f05270 */
[----:B------:R-:W-:Y:S05]  /*4a40*/  @P0 EXIT ;  /* 0x000000000000094d */ /* 0x000fea0003800000 */
[----:B------:R-:W-:Y:S01]  /*4a50*/  LOP3.LUT P0, RZ, R6, 0xff, RZ, 0xc0, !PT ;  /* 0x000000ff06ff7812 */ /* 0x000fe2000780c0ff */
[----:B------:R-:W-:Y:S02]  /*4a60*/  IMAD.MOV.U32 R0, RZ, RZ, 0x1 ;  /* 0x00000001ff007424 */ /* 0x000fe400078e00ff */
[----:B------:R-:W-:-:S10]  /*4a70*/  IMAD.MOV.U32 R12, RZ, RZ, RZ ;  /* 0x000000ffff0c7224 */ /* 0x000fd400078e00ff */
[----:B------:R-:W-:Y:S05]  /*4a80*/  @!P0 BRA `(.L_x_98) ;  /* 0x0000000c00308947 */ /* 0x000fea0003800000 */
[----:B------:R-:W0:Y:S01]  /*4a90*/  LDC R0, c[0x0][0x28c] ;  /* 0x0000a300ff007b82 */ /* 0x000e220000000800 */
[----:B------:R-:W-:Y:S01]  /*4aa0*/  ULDC UR5, c[0x0][0x600] ;  /* 0x0001800000057ab9 */ /* 0x000fe20000000800 */
[----:B------:R-:W-:Y:S01]  /*4ab0*/  ULDC UR4, c[0x0][0xc] ;  /* 0x0000030000047ab9 */ /* 0x000fe20000000800 */
[----:B------:R-:W-:Y:S01]  /*4ac0*/  UIADD3 UR16, UR5, -0x1, URZ ;  /* 0xffffffff05107890 */ /* 0x000fe2000fffe03f */
[C---:B------:R-:W-:Y:S01]  /*4ad0*/  LOP3.LUT P2, RZ, R18.reuse, 0x7f, RZ, 0xc0, !PT ;  /* 0x0000007f12ff7812 */ /* 0x040fe2000784c0ff */
[----:B------:R-:W-:Y:S01]  /*4ae0*/  ULDC UR6, c[0x0][0x658] ;  /* 0x0001960000067ab9 */ /* 0x000fe20000000800 */
[----:B------:R-:W-:Y:S01]  /*4af0*/  ULDC UR5, c[0x0][0x10] ;  /* 0x0000040000057ab9 */ /* 0x000fe20000000800 */
[----:B------:R-:W-:Y:S01]  /*4b00*/  UMOV UR7, 0xffffffff ;  /* 0xffffffff00077882 */ /* 0x000fe20000000000 */
[----:B------:R-:W-:Y:S01]  /*4b10*/  UMOV UR8, 0x1 ;  /* 0x0000000100087882 */ /* 0x000fe20000000000 */
[----:B------:R-:W-:Y:S01]  /*4b20*/  UIMAD.WIDE.U32 UR4, UR4, UR5, URZ ;  /* 0x00000005040472a5 */ /* 0x000fe2000f8e003f */
[----:B------:R-:W-:Y:S01]  /*4b30*/  LOP3.LUT P0, RZ, R18, 0x1f, RZ, 0xc0, !PT ;  /* 0x0000001f12ff7812 */ /* 0x000fe2000780c0ff */
[----:B------:R-:W-:Y:S01]  /*4b40*/  USHF.L.U32 UR7, UR7, UR6, URZ ;  /* 0x0000000607077299 */ /* 0x000fe2000800063f */
[----:B------:R-:W-:Y:S01]  /*4b50*/  BSSY B0, `(.L_x_98) ;  /* 0x00000bf000007945 */ /* 0x000fe20003800000 */
[----:B------:R-:W-:Y:S01]  /*4b60*/  USHF.L.U32 UR18, UR8, UR6, URZ ;  /* 0x0000000608127299 */ /* 0x000fe2000800063f */
[----:B------:R-:W-:Y:S01]  /*4b70*/  IMAD.MOV.U32 R13, RZ, RZ, 0x1 ;  /* 0x00000001ff0d7424 */ /* 0x000fe200078e00ff */
[----:B------:R-:W-:Y:S01]  /*4b80*/  LOP3.LUT R11, R19, 0x2, RZ, 0xfc, !PT ;  /* 0x00000002130b7812 */ /* 0x000fe200078efcff */
[----:B------:R-:W-:Y:S01]  /*4b90*/  ULDC UR6, c[0x0][0x14] ;  /* 0x0000050000067ab9 */ /* 0x000fe20000000800 */
[----:B------:R-:W-:Y:S01]  /*4ba0*/  PLOP3.LUT P0, PT, P0, P2, PT, 0x8a, 0x0 ;  /* 0x000000000000781c */ /* 0x000fe20000705172 */
[----:B------:R-:W-:Y:S01]  /*4bb0*/  UIMAD.WIDE.U32 UR20, UR4, UR6, URZ ;  /* 0x00000006041472a5 */ /* 0x000fe2000f8e003f */
[----:B------:R-:W-:Y:S01]  /*4bc0*/  IMAD.MOV.U32 R12, RZ, RZ, RZ ;  /* 0x000000ffff0c7224 */ /* 0x000fe200078e00ff */
[----:B------:R-:W-:-:S02]  /*4bd0*/  UIMAD UR13, UR5, UR6, URZ ;  /* 0x00000006050d72a4 */ /* 0x000fc4000f8e023f */
[----:B------:R-:W-:Y:S01]  /*4be0*/  ULOP3.LUT UR17, URZ, UR7, URZ, 0x33, !UPT ;  /* 0x000000073f117292 */ /* 0x000fe2000f8e333f */
[----:B0-----:R-:W-:Y:S01]  /*4bf0*/  VIADD R0, R0, 0x1f ;  /* 0x0000001f00007836 */ /* 0x001fe20000000000 */
[----:B------:R-:W-:Y:S01]  /*4c00*/  UIADD3 UR13, UR21, UR13, URZ ;  /* 0x0000000d150d7290 */ /* 0x000fe2000fffe03f */
[----:B------:R-:W-:-:S03]  /*4c10*/  ULDC.64 UR22, c[0x0][0x198] ;  /* 0x0000660000167ab9 */ /* 0x000fc60000000a00 */
[----:B------:R-:W-:-:S04]  /*4c20*/  SHF.R.S32.HI R3, RZ, 0x1f, R0 ;  /* 0x0000001fff037819 */ /* 0x000fc80000011400 */
[----:B------:R-:W-:Y:S01]  /*4c30*/  LEA.HI R3, R3, R0, RZ, 0x5 ;  /* 0x0000000003037211 */ /* 0x000fe200078f28ff */
[----:B------:R-:W-:-:S03]  /*4c40*/  IMAD.MOV.U32 R0, RZ, RZ, 0x1 ;  /* 0x00000001ff007424 */ /* 0x000fc600078e00ff */
[----:B------:R-:W-:-:S05]  /*4c50*/  SHF.R.S32.HI R3, RZ, 0x5, R3 ;  /* 0x00000005ff037819 */ /* 0x000fca0000011403 */
[----:B------:R-:W-:-:S07]  /*4c60*/  VIADD R10, R3, 0x1 ;  /* 0x00000001030a7836 */ /* 0x000fce0000000000 */
.L_x_110:
[----:B------:R-:W-:-:S03]  /*4c70*/  UMOV UR4, 0xffffffff ;  /* 0xffffffff00047882 */ /* 0x000fc60000000000 */
[----:B------:R-:W-:Y:S05]  /*4c80*/  BRA.DIV UR4, `(.L_x_99) ;  /* 0x0000000e04787947 */ /* 0x000fea000b800000 */
[----:B------:R-:W-:-:S13]  /*4c90*/  ELECT P6, URZ, PT ;  /* 0x00000000003f782f */ /* 0x000fda00038c0000 */
.L_x_120:
[----:B------:R-:W0:Y:S01]  /*4ca0*/  LDC R4, c[0x0][0x28c] ;  /* 0x0000a300ff047b82 */ /* 0x000e220000000800 */
[----:B------:R-:W-:Y:S01]  /*4cb0*/  BSSY B1, `(.L_x_100) ;  /* 0x0000037000017945 */ /* 0x000fe20003800000 */
[----:B0-----:R-:W-:-:S13]  /*4cc0*/  ISETP.LT.OR P6, PT, R4, 0x1, !P6 ;  /* 0x000000010400780c */ /* 0x001fda00077c1670 */
[----:B------:R-:W-:Y:S05]  /*4cd0*/  @P6 BRA `(.L_x_101) ;  /* 0x0000000000d06947 */ /* 0x000fea0003800000 */
[----:B------:R-:W-:Y:S02]  /*4ce0*/  IMAD.SHL.U32 R15, R9, 0x40, RZ ;  /* 0x00000040090f7824 */ /* 0x000fe400078e00ff */
[----:B------:R-:W-:Y:S02]  /*4cf0*/  IMAD.SHL.U32 R18, R7, 0x80, RZ ;  /* 0x0000008007127824 */ /* 0x000fe400078e00ff */
[----:B------:R-:W-:Y:S02]  /*4d00*/  IMAD.MOV.U32 R20, RZ, RZ, RZ ;  /* 0x000000ffff147224 */ /* 0x000fe400078e00ff */
[----:B------:R-:W-:Y:S02]  /*4d10*/  IMAD.MOV.U32 R4, RZ, RZ, R10 ;  /* 0x000000ffff047224 */ /* 0x000fe400078e000a */
[----:B------:R-:W-:Y:S02]  /*4d20*/  IMAD.MOV.U32 R5, RZ, RZ, R0 ;  /* 0x000000ffff057224 */ /* 0x000fe400078e0000 */
[----:B------:R-:W-:-:S07]  /*4d30*/  IMAD.MOV.U32 R6, RZ, RZ, R12 ;  /* 0x000000ffff067224 */ /* 0x000fce00078e000c */
.L_x_105:
[----:B------:R-:W0:Y:S01]  /*4d40*/  S2R R14, SR_CgaCtaId ;  /* 0x00000000000e7919 */ /* 0x000e220000008800 */
[----:B------:R-:W-:Y:S01]  /*4d50*/  MOV R7, 0x400 ;  /* 0x0000040000077802 */ /* 0x000fe20000000f00 */
[----:B------:R-:W1:Y:S03]  /*4d60*/  @!P2 LDC R9, c[0x0][0x500] ;  /* 0x00014000ff09ab82 */ /* 0x000e660000000800 */
[----:B0-----:R-:W-:Y:S02]  /*4d70*/  LEA R21, R14, R7, 0x18 ;  /* 0x000000070e157211 */ /* 0x001fe400078ec0ff */
[----:B------:R-:W-:-:S03]  /*4d80*/  SHF.L.U32 R7, R5, 0x1f, RZ ;  /* 0x0000001f05077819 */ /* 0x000fc600000006ff */
[----:B------:R-:W-:-:S04]  /*4d90*/  IMAD R14, R6, 0x8, R21 ;  /* 0x00000008060e7824 */ /* 0x000fc800078e0215 */
[----:B------:R-:W0:Y:S02]  /*4da0*/  SYNCS.PHASECHK.TRANS64.TRYWAIT P1, [R14+URZ+0x18], R7 ;  /* 0x000018070e0075a7 */ /* 0x000e24000802017f */
[----:B01----:R-:W-:Y:S05]  /*4db0*/  @!P1 BRA `(.L_x_102) ;  /* 0x0000000c004c9947 */ /* 0x003fea0003800000 */
.L_x_121:
[----:B0-----:R-:W-:Y:S01]  /*4dc0*/  PRMT R7, R11, 0x9910, RZ ;  /* 0x000099100b077816 */ /* 0x001fe200000000ff */
[----:B------:R0:W-:Y:S03]  /*4dd0*/  @!P2 SYNCS.ARRIVE.TRANS64 RZ, [R14+URZ], R9 ;  /* 0x000000090effa9a7 */ /* 0x0001e6000800003f */
[----:B------:R-:W-:-:S13]  /*4de0*/  ISETP.NE.AND P1, PT, R7, 0x2, PT ;  /* 0x000000020700780c */ /* 0x000fda0003f25270 */
[----:B0-----:R-:W-:Y:S05]  /*4df0*/  @P1 BRA `(.L_x_103) ;  /* 0x0000000000041947 */ /* 0x001fea0003800000 */
[----:B------:R-:W-:Y:S01]  /*4e00*/  BPT.TRAP 0x1 ;  /* 0x000000040000795c */ /* 0x000fe20000300000 */
.L_x_103:
[----:B------:R-:W-:Y:S05]  /*4e10*/  @P0 BRA `(.L_x_104) ;  /* 0x0000000000040947 */ /* 0x000fea0003800000 */
[----:B------:R-:W-:Y:S01]  /*4e20*/  BPT.TRAP 0x1 ;  /* 0x000000040000795c */ /* 0x000fe20000300000 */
.L_x_104:
[--C-:B------:R-:W-:Y:S01]  /*4e30*/  IMAD R7, R6, 0x2000, R21.reuse ;  /* 0x0000200006077824 */ /* 0x100fe200078e0215 */
[----:B------:R-:W-:Y:S01]  /*4e40*/  R2UR UR9, R14 ;  /* 0x000000000e0972ca */ /* 0x000fe200000e0000 */
[----:B------:R-:W-:Y:S01]  /*4e50*/  IMAD R21, R6, 0x1000, R21 ;  /* 0x0000100006157824 */ /* 0x000fe200078e0215 */
[----:B------:R-:W-:Y:S01]  /*4e60*/  UIADD3 UR4, UP0, UR22, 0xf0, URZ ;  /* 0x000000f016047890 */ /* 0x000fe2000ff1e03f */
[----:B------:R-:W-:Y:S01]  /*4e70*/  VIADD R4, R4, 0xffffffff ;  /* 0xffffffff04047836 */ /* 0x000fe20000000000 */
[----:B------:R-:W-:Y:S01]  /*4e80*/  R2UR UR5, R7 ;  /* 0x00000000070572ca */ /* 0x000fe200000e0000 */
[----:B------:R-:W-:Y:S01]  /*4e90*/  UIADD3 UR24, UP1, UR22, 0x1f0, URZ ;  /* 0x000001f016187890 */ /* 0x000fe2000ff3e03f */
[----:B------:R-:W-:Y:S01]  /*4ea0*/  R2UR UR8, R21 ;  /* 0x00000000150872ca */ /* 0x000fe200000e0000 */
[----:B------:R-:W-:Y:S01]  /*4eb0*/  VIADD R6, R6, 0x1 ;  /* 0x0000000106067836 */ /* 0x000fe20000000000 */
[----:B------:R-:W-:Y:S01]  /*4ec0*/  R2UR UR11, R18 ;  /* 0x00000000120b72ca */ /* 0x000fe200000e0000 */
[----:B------:R-:W-:Y:S01]  /*4ed0*/  UIADD3.X UR25, URZ, UR23, URZ, UP1, !UPT ;  /* 0x000000173f197290 */ /* 0x000fe20008ffe43f */
[----:B------:R-:W-:Y:S01]  /*4ee0*/  R2UR UR10, R20 ;  /* 0x00000000140a72ca */ /* 0x000fe200000e0000 */
[----:B------:R-:W-:Y:S01]  /*4ef0*/  UMOV UR6, 0x0 ;  /* 0x0000000000067882 */ /* 0x000fe20000000000 */
[----:B------:R-:W-:Y:S01]  /*4f00*/  R2UR UR12, R8 ;  /* 0x00000000080c72ca */ /* 0x000fe200000e0000 */
[----:B------:R-:W-:Y:S01]  /*4f10*/  UMOV UR7, 0x10000000 ;  /* 0x1000000000077882 */ /* 0x000fe20000000000 */
[----:B------:R-:W-:Y:S01]  /*4f20*/  R2UR UR19, R15 ;  /* 0x000000000f1372ca */ /* 0x000fe200000e0000 */
[----:B------:R-:W-:Y:S01]  /*4f30*/  VIADD R20, R20, 0x20 ;  /* 0x0000002014147836 */ /* 0x000fe20000000000 */
[----:B------:R-:W-:Y:S01]  /*4f40*/  ISETP.GT.AND P3, PT, R4, 0x1, PT ;  /* 0x000000010400780c */ /* 0x000fe20003f64270 */
[----:B------:R-:W-:Y:S01]  /*4f50*/  UIADD3 UR14, UR5, 0x100, URZ ;  /* 0x00000100050e7890 */ /* 0x000fe2000fffe03f */
[----:B------:R-:W-:Y:S01]  /*4f60*/  ISETP.NE.AND P1, PT, R6, 0x3, PT ;  /* 0x000000030600780c */ /* 0x000fe20003f25270 */
[----:B------:R-:W-:-:S02]  /*4f70*/  UIADD3.X UR5, URZ, UR23, URZ, UP0, !UPT ;  /* 0x000000173f057290 */ /* 0x000fc400087fe43f */
[----:B------:R-:W-:Y:S01]  /*4f80*/  UIADD3 UR15, UR8, 0x6100, URZ ;  /* 0x00006100080f7890 */ /* 0x000fe2000fffe03f */
[----:B------:R-:W-:Y:S02]  /*4f90*/  SEL R14, RZ, 0x1, P1 ;  /* 0x00000001ff0e7807 */ /* 0x000fe40000800000 */
[----:B------:R-:W-:Y:S01]  /*4fa0*/  UMOV UR8, UR14 ;  /* 0x0000000e00087c82 */ /* 0x000fe20008000000 */
[----:B------:R-:W-:Y:S02]  /*4fb0*/  SEL R6, R6, RZ, P1 ;  /* 0x000000ff06067207 */ /* 0x000fe40000800000 */
[----:B------:R-:W-:Y:S01]  /*4fc0*/  LOP3.LUT R5, R5, R14, RZ, 0x3c, !PT ;  /* 0x0000000e05057212 */ /* 0x000fe200078e3cff */
[----:B------:R0:W-:Y:S02]  /*4fd0*/  UTMALDG.3D [UR8], [UR4], desc[UR6] ;  /* 0x00000608040075b4 */ /* 0x0001e40008011000 */
[----:B0-----:R-:W-:Y:S01]  /*4fe0*/  UMOV UR8, UR15 ;  /* 0x0000000f00087c82 */ /* 0x001fe20008000000 */
[----:B------:R-:W-:-:S02]  /*4ff0*/  UMOV UR11, UR19 ;  /* 0x00000013000b7c82 */ /* 0x000fc40008000000 */
[----:B------:R0:W-:Y:S02]  /*5000*/  UTMALDG.3D [UR8], [UR24], desc[UR6] ;  /* 0x00000608180075b4 */ /* 0x0001e40008011000 */
[----:B0-----:R-:W-:Y:S05]  /*5010*/  @P3 BRA `(.L_x_105) ;  /* 0xfffffffc00483947 */ /* 0x001fea000383ffff */
.L_x_101:
[----:B------:R-:W-:Y:S05]  /*5020*/  BSYNC B1 ;  /* 0x0000000000017941 */ /* 0x000fea0003800000 */
.L_x_100:
[----:B------:R-:W-:Y:S01]  /*5030*/  LOP3.LUT P3, RZ, R13, 0xff, RZ, 0xc0, !PT ;  /* 0x000000ff0dff7812 */ /* 0x000fe2000786c0ff */
[----:B------:R-:W-:Y:S01]  /*5040*/  IMAD.IADD R12, R3, 0x1, R12 ;  /* 0x00000001030c7824 */ /* 0x000fe200078e020c */
[----:B------:R-:W-:Y:S01]  /*5050*/  IADD3 R16, P4, R16, UR20, RZ ;  /* 0x0000001410107c10 */ /* 0x000fe2000ff9e0ff */
[----:B------:R-:W-:Y:S01]  /*5060*/  ULDC.64 UR4, c[0x0][0x650] ;  /* 0x0001940000047ab9 */ /* 0x000fe20000000a00 */
[----:B------:R-:W-:Y:S01]  /*5070*/  BSSY B1, `(.L_x_106) ;  /* 0x000006a000017945 */ /* 0x000fe20003800000 */
[----:B------:R-:W-:Y:S01]  /*5080*/  IMAD.MOV.U32 R9, RZ, RZ, -0x1 ;  /* 0xffffffffff097424 */ /* 0x000fe200078e00ff */
[----:B------:R-:W-:Y:S01]  /*5090*/  ISETP.GT.U32.AND P1, PT, R12, 0x2, PT ;  /* 0x000000020c00780c */ /* 0x000fe20003f24070 */
[----:B------:R-:W-:Y:S01]  /*50a0*/  IMAD.MOV.U32 R8, RZ, RZ, -0x1 ;  /* 0xffffffffff087424 */ /* 0x000fe200078e00ff */
[----:B------:R-:W-:Y:S02]  /*50b0*/  IADD3.X R17, R17, UR13, RZ, P4, !PT ;  /* 0x0000000d11117c10 */ /* 0x000fe4000a7fe4ff */
[----:B------:R-:W-:-:S02]  /*50c0*/  ISETP.LT.U32.AND P1, PT, R3, 0x3, P1 ;  /* 0x000000030300780c */ /* 0x000fc40000f21070 */
[----:B------:R-:W-:Y:S01]  /*50d0*/  PRMT R13, RZ, 0x7610, R13 ;  /* 0x00007610ff0d7816 */ /* 0x000fe2000000000d */
[----:B------:R-:W0:Y:S01]  /*50e0*/  @P3 S2R R5, SR_CgaCtaId ;  /* 0x0000000000053919 */ /* 0x000e220000008800 */
[----:B------:R-:W-:-:S04]  /*50f0*/  @P3 MOV R4, 0x400 ;  /* 0x0000040000043802 */ /* 0x000fc80000000f00 */
[----:B0-----:R-:W-:Y:S01]  /*5100*/  @P3 LEA R6, R5, R4, 0x18 ;  /* 0x0000000405063211 */ /* 0x001fe200078ec0ff */
[----:B------:R-:W-:-:S03]  /*5110*/  IMAD.WIDE.U32 R4, R12, -0x55555555, RZ ;  /* 0xaaaaaaab0c047825 */ /* 0x000fc600078e00ff */
[----:B------:R0:W-:Y:S01]  /*5120*/  @P3 SYNCS.ARRIVE.TRANS64.A1T0 RZ, [R6+URZ+0x48], RZ ;  /* 0x000048ff06ff39a7 */ /* 0x0001e2000810003f */
[----:B------:R-:W-:Y:S02]  /*5130*/  ISETP.GE.U32.AND P3, PT, R3, 0x3, PT ;  /* 0x000000030300780c */ /* 0x000fe40003f66070 */
[----:B------:R-:W-:Y:S02]  /*5140*/  SHF.R.U32.HI R7, RZ, 0x1, R5 ;  /* 0x00000001ff077819 */ /* 0x000fe40000011605 */
[----:B------:R-:W-:Y:S02]  /*5150*/  SEL R5, RZ, 0x1, !P1 ;  /* 0x00000001ff057807 */ /* 0x000fe40004800000 */
[----:B------:R-:W-:Y:S01]  /*5160*/  ISETP.GE.U32.AND P1, PT, R16, UR4, PT ;  /* 0x0000000410007c0c */ /* 0x000fe2000bf26070 */
[----:B------:R-:W-:Y:S01]  /*5170*/  IMAD R12, R7, -0x3, R12 ;  /* 0xfffffffd070c7824 */ /* 0x000fe200078e020c */
[----:B------:R-:W-:Y:S02]  /*5180*/  LOP3.LUT R0, R0, R5, RZ, 0x3c, !PT ;  /* 0x0000000500007212 */ /* 0x000fe400078e3cff */
[----:B------:R-:W-:-:S02]  /*5190*/  ISETP.GE.U32.AND.EX P1, PT, R17, UR5, PT, P1 ;  /* 0x0000000511007c0c */ /* 0x000fc4000bf26110 */
[----:B------:R-:W-:Y:S02]  /*51a0*/  PRMT R4, RZ, 0x7610, R4 ;  /* 0x00007610ff047816 */ /* 0x000fe40000000004 */
[----:B------:R-:W-:Y:S01]  /*51b0*/  @P3 LOP3.LUT R0, R0, 0x1, R7, 0x78, !PT ;  /* 0x0000000100003812 */ /* 0x000fe200078e7807 */
[----:B------:R-:W-:-:S08]  /*51c0*/  IMAD.MOV.U32 R7, RZ, RZ, -0x1 ;  /* 0xffffffffff077424 */ /* 0x000fd000078e00ff */
[----:B0-----:R-:W-:Y:S05]  /*51d0*/  @P1 BRA `(.L_x_107) ;  /* 0x00000004004c1947 */ /* 0x001fea0003800000 */
[----:B------:R-:W-:Y:S01]  /*51e0*/  ULDC.64 UR4, c[0x0][0x628] ;  /* 0x00018a0000047ab9 */ /* 0x000fe20000000a00 */
[----:B------:R-:W0:Y:S01]  /*51f0*/  S2R R15, SR_CTAID.X ;  /* 0x00000000000f7919 */ /* 0x000e220000002500 */
[----:B------:R-:W-:Y:S01]  /*5200*/  ISETP.NE.U32.AND P1, PT, RZ, UR4, PT ;  /* 0x00000004ff007c0c */ /* 0x000fe2000bf25070 */
[----:B------:R-:W-:Y:S01]  /*5210*/  ULDC UR7, c[0x0][0x630] ;  /* 0x00018c0000077ab9 */ /* 0x000fe20000000800 */
[----:B------:R-:W-:Y:S01]  /*5220*/  IMAD.MOV.U32 R4, RZ, RZ, R16 ;  /* 0x000000ffff047224 */ /* 0x000fe200078e0010 */
[----:B------:R-:W1:Y:S01]  /*5230*/  S2R R14, SR_CTAID.Y ;  /* 0x00000000000e7919 */ /* 0x000e620000002600 */
[----:B------:R-:W-:Y:S01]  /*5240*/  ISETP.NE.AND.EX P1, PT, RZ, UR5, PT, P1 ;  /* 0x00000005ff007c0c */ /* 0x000fe2000bf25310 */
[----:B------:R-:W-:-:S12]  /*5250*/  IMAD.MOV.U32 R5, RZ, RZ, R17 ;  /* 0x000000ffff057224 */ /* 0x000fd800078e0011 */
[----:B------:R-:W-:Y:S05]  /*5260*/  @!P1 BRA `(.L_x_108) ;  /* 0x0000000000289947 */ /* 0x000fea0003800000 */
[----:B------:R-:W-:Y:S02]  /*5270*/  ULDC UR6, c[0x0][0x634] ;  /* 0x00018d0000067ab9 */ /* 0x000fe40000000800 */
[----:B------:R-:W-:-:S05]  /*5280*/  IADD3 R9, P1, R16, UR6, RZ ;  /* 0x0000000610097c10 */ /* 0x000fca000ff3e0ff */
[----:B------:R-:W-:-:S04]  /*5290*/  IMAD.X R21, RZ, RZ, R17, P1 ;  /* 0x000000ffff157224 */ /* 0x000fc800008e0611 */
[----:B------:R-:W-:-:S04]  /*52a0*/  IMAD.WIDE.U32 R6, R21, UR4, RZ ;  /* 0x0000000415067c25 */ /* 0x000fc8000f8e00ff */
[----:B------:R-:W-:-:S04]  /*52b0*/  IMAD.WIDE.U32 R6, P1, R9, UR5, R6 ;  /* 0x0000000509067c25 */ /* 0x000fc8000f820006 */
[----:B------:R-:W-:-:S04]  /*52c0*/  IMAD.WIDE.U32 R8, R9, UR4, RZ ;  /* 0x0000000409087c25 */ /* 0x000fc8000f8e00ff */
[----:B------:R-:W-:Y:S01]  /*52d0*/  IMAD.X R5, RZ, RZ, RZ, P1 ;  /* 0x000000ffff057224 */ /* 0x000fe200008e06ff */
[----:B------:R-:W-:Y:S01]  /*52e0*/  IADD3 RZ, P1, R9, R6, RZ ;  /* 0x0000000609ff7210 */ /* 0x000fe20007f3e0ff */
[----:B------:R-:W-:-:S04]  /*52f0*/  IMAD.MOV.U32 R4, RZ, RZ, R7 ;  /* 0x000000ffff047224 */ /* 0x000fc800078e0007 */
[----:B------:R-:W-:-:S08]  /*5300*/  IMAD.WIDE.U32.X R4, R21, UR5, R4, P1 ;  /* 0x0000000515047c25 */ /* 0x000fd000088e0404 */
.L_x_108:
[--C-:B------:R-:W-:Y:S01]  /*5310*/  SHF.R.U64 R8, R4, UR7, R5.reuse ;  /* 0x0000000704087c19 */ /* 0x100fe20008001205 */
[----:B------:R-:W-:Y:S01]  /*5320*/  ULDC.64 UR4, c[0x0][0x620] ;  /* 0x0001880000047ab9 */ /* 0x000fe20000000a00 */
[----:B------:R-:W-:Y:S01]  /*5330*/  SHF.R.U32.HI R4, RZ, UR7, R5 ;  /* 0x00000007ff047c19 */ /* 0x000fe20008011605 */
[----:B------:R-:W2:Y:S01]  /*5340*/  LDC R24, c[0x0][0x144] ;  /* 0x00005100ff187b82 */ /* 0x000ea20000000800 */
[----:B------:R-:W-:Y:S01]  /*5350*/  IADD3 R7, P1, RZ, -R8, RZ ;  /* 0x80000008ff077210 */ /* 0x000fe20007f3e0ff */
[----:B------:R-:W-:Y:S01]  /*5360*/  ULDC.64 UR8, c[0x0][0x640] ;  /* 0x0001900000087ab9 */ /* 0x000fe20000000a00 */
[----:B0-----:R-:W-:Y:S01]  /*5370*/  I2FP.F32.U32 R9, R15 ;  /* 0x0000000f00097245 */ /* 0x001fe20000201000 */
[----:B------:R-:W-:Y:S02]  /*5380*/  ULDC UR6, c[0x0][0x608] ;  /* 0x0001820000067ab9 */ /* 0x000fe40000000800 */
[----:B------:R-:W-:Y:S01]  /*5390*/  IMAD.X R4, RZ, RZ, ~R4, P1 ;  /* 0x000000ffff047224 */ /* 0x000fe200008e0e04 */
[----:B------:R-:W-:Y:S01]  /*53a0*/  ISETP.NE.U32.AND P1, PT, RZ, UR8, PT ;  /* 0x00000008ff007c0c */ /* 0x000fe2000bf25070 */
[----:B------:R-:W0:Y:S02]  /*53b0*/  LDC R21, c[0x0][0x148] ;  /* 0x00005200ff157b82 */ /* 0x000e240000000800 */
[----:B------:R-:W-:Y:S01]  /*53c0*/  IMAD R6, R4, UR4, RZ ;  /* 0x0000000404067c24 */ /* 0x000fe2000f8e02ff */
[----:B------:R-:W-:Y:S01]  /*53d0*/  ISETP.NE.AND.EX P1, PT, RZ, UR9, PT, P1 ;  /* 0x00000009ff007c0c */ /* 0x000fe2000bf25310 */
[----:B------:R-:W-:Y:S01]  /*53e0*/  IMAD.WIDE.U32 R4, R7, UR4, R16 ;  /* 0x0000000407047c25 */ /* 0x000fe2000f8e0010 */
[----:B------:R-:W-:-:S03]  /*53f0*/  ULDC UR4, c[0x0][0x150] ;  /* 0x0000540000047ab9 */ /* 0x000fc60000000800 */
[----:B------:R-:W-:Y:S02]  /*5400*/  IMAD R7, R7, UR5, R6 ;  /* 0x0000000507077c24 */ /* 0x000fe4000f8e0206 */
[----:B------:R-:W-:Y:S01]  /*5410*/  FMUL R6, R9, UR4 ;  /* 0x0000000409067c20 */ /* 0x000fe20008400000 */
[----:B------:R-:W-:Y:S01]  /*5420*/  ULDC UR4, c[0x0][0x618] ;  /* 0x0001860000047ab9 */ /* 0x000fe20000000800 */
[----:B------:R-:W-:Y:S01]  /*5430*/  ULDC UR5, c[0x0][0x154] ;  /* 0x0000550000057ab9 */ /* 0x000fe20000000800 */
[----:B------:R-:W-:-:S03]  /*5440*/  IMAD.IADD R5, R5, 0x1, R7 ;  /* 0x0000000105057824 */ /* 0x000fc600078e0207 */
[----:B------:R-:W3:Y:S02]  /*5450*/  F2I.U32.TRUNC.NTZ R6, R6 ;  /* 0x0000000600067305 */ /* 0x000ee4000020f000 */
[----:B------:R-:W-:Y:S02]  /*5460*/  SHF.R.U64 R9, R4, UR4, R5 ;  /* 0x0000000404097c19 */ /* 0x000fe40008001205 */
[----:B-1----:R-:W-:-:S05]  /*5470*/  I2FP.F32.U32 R4, R14 ;  /* 0x0000000e00047245 */ /* 0x002fca0000201000 */
[----:B------:R-:W-:Y:S01]  /*5480*/  FMUL R22, R4, UR5 ;  /* 0x0000000504167c20 */ /* 0x000fe20008400000 */
[----:B------:R-:W-:Y:S01]  /*5490*/  SHF.R.U32.HI R4, RZ, UR4, R5 ;  /* 0x00000004ff047c19 */ /* 0x000fe20008011605 */
[----:B------:R-:W-:-:S03]  /*54a0*/  ULDC UR4, c[0x0][0x658] ;  /* 0x0001960000047ab9 */ /* 0x000fc60000000800 */
[--C-:B------:R-:W-:Y:S01]  /*54b0*/  SHF.R.U64 R20, R9, UR6, R4.reuse ;  /* 0x0000000609147c19 */ /* 0x100fe20008001204 */
[----:B------:R-:W1:Y:S01]  /*54c0*/  F2I.U32.TRUNC.NTZ R22, R22 ;  /* 0x0000001600167305 */ /* 0x000e62000020f000 */
[----:B------:R-:W-:Y:S01]  /*54d0*/  SHF.R.U32.HI R5, RZ, UR6, R4 ;  /* 0x00000006ff057c19 */ /* 0x000fe20008011604 */
[----:B---3--:R-:W-:-:S03]  /*54e0*/  IMAD.MOV R6, RZ, RZ, -R6 ;  /* 0x000000ffff067224 */ /* 0x008fc600078e0a06 */
[----:B------:R-:W-:Y:S01]  /*54f0*/  SHF.R.U64 R18, R20, UR4, R5 ;  /* 0x0000000414127c19 */ /* 0x000fe20008001205 */
[----:B--2---:R-:W-:Y:S01]  /*5500*/  IMAD R15, R24, R6, R15 ;  /* 0x00000006180f7224 */ /* 0x004fe200078e020f */
[----:B------:R-:W-:-:S03]  /*5510*/  SHF.R.U32.HI R23, RZ, UR4, R5 ;  /* 0x00000004ff177c19 */ /* 0x000fc60008011605 */
[----:B------:R-:W-:Y:S02]  /*5520*/  IMAD.MOV.U32 R4, RZ, RZ, R18 ;  /* 0x000000ffff047224 */ /* 0x000fe400078e0012 */
[----:B------:R-:W-:Y:S01]  /*5530*/  IMAD.MOV.U32 R5, RZ, RZ, R23 ;  /* 0x000000ffff057224 */ /* 0x000fe200078e0017 */
[----:B-1----:R-:W-:Y:S06]  /*5540*/  @!P1 BRA `(.L_x_109) ;  /* 0x0000000000289947 */ /* 0x002fec0003800000 */
[----:B------:R-:W-:Y:S02]  /*5550*/  ULDC UR4, c[0x0][0x64c] ;  /* 0x0001930000047ab9 */ /* 0x000fe40000000800 */
[----:B------:R-:W-:-:S05]  /*5560*/  IADD3 R5, P1, R18, UR4, RZ ;  /* 0x0000000412057c10 */ /* 0x000fca000ff3e0ff */
[----:B------:R-:W-:-:S04]  /*5570*/  IMAD.X R23, RZ, RZ, R23, P1 ;  /* 0x000000ffff177224 */ /* 0x000fc800008e0617 */
[----:B------:R-:W-:-:S04]  /*5580*/  IMAD.WIDE.U32 R6, R23, UR8, RZ ;  /* 0x0000000817067c25 */ /* 0x000fc8000f8e00ff */
[----:B------:R-:W-:-:S04]  /*5590*/  IMAD.WIDE.U32 R6, P1, R5, UR9, R6 ;  /* 0x0000000905067c25 */ /* 0x000fc8000f820006 */
[----:B------:R-:W-:-:S04]  /*55a0*/  IMAD.WIDE.U32 R4, R5, UR8, RZ ;  /* 0x0000000805047c25 */ /* 0x000fc8000f8e00ff */
[----:B------:R-:W-:Y:S01]  /*55b0*/  IMAD.MOV.U32 R4, RZ, RZ, R7 ;  /* 0x000000ffff047224 */ /* 0x000fe200078e0007 */
[----:B------:R-:W-:Y:S01]  /*55c0*/  IADD3 RZ, P3, R5, R6, RZ ;  /* 0x0000000605ff7210 */ /* 0x000fe20007f7e0ff */
[----:B------:R-:W-:-:S04]  /*55d0*/  IMAD.X R5, RZ, RZ, RZ, P1 ;  /* 0x000000ffff057224 */ /* 0x000fc800008e06ff */
[----:B------:R-:W-:-:S08]  /*55e0*/  IMAD.WIDE.U32.X R4, R23, UR9, R4, P3 ;  /* 0x0000000917047c25 */ /* 0x000fd000098e0404 */
.L_x_109:
[----:B------:R-:W-:Y:S01]  /*55f0*/  ISETP.NE.AND P1, PT, R2, 0x1, PT ;  /* 0x000000010200780c */ /* 0x000fe20003f25270 */
[----:B------:R-:W-:Y:S01]  /*5600*/  ULDC UR4, c[0x0][0x648] ;  /* 0x0001920000047ab9 */ /* 0x000fe20000000800 */
[----:B------:R-:W-:Y:S01]  /*5610*/  LOP3.LUT R20, R20, UR17, RZ, 0xc0, !PT ;  /* 0x0000001114147c12 */ /* 0x000fe2000f8ec0ff */
[----:B------:R-:W-:Y:S01]  /*5620*/  IMAD.MOV R22, RZ, RZ, -R22 ;  /* 0x000000ffff167224 */ /* 0x000fe200078e0a16 */
[----:B------:R-:W-:Y:S01]  /*5630*/  SHF.R.U64 R5, R4, UR4, R5 ;  /* 0x0000000404057c19 */ /* 0x000fe20008001205 */
[----:B------:R-:W-:Y:S01]  /*5640*/  ULDC UR4, c[0x0][0x638] ;  /* 0x00018e0000047ab9 */ /* 0x000fe20000000800 */
[----:B------:R-:W-:Y:S01]  /*5650*/  LOP3.LUT R9, R9, UR16, RZ, 0xc0, !PT ;  /* 0x0000001009097c12 */ /* 0x000fe2000f8ec0ff */
[----:B------:R-:W-:Y:S01]  /*5660*/  ULDC UR5, c[0x0][0x610] ;  /* 0x0001840000057ab9 */ /* 0x000fe20000000800 */
[----:B------:R-:W-:Y:S02]  /*5670*/  IMAD.MOV.U32 R4, RZ, RZ, 0x1 ;  /* 0x00000001ff047424 */ /* 0x000fe400078e00ff */
[----:B------:R-:W-:-:S02]  /*5680*/  IMAD.MOV R7, RZ, RZ, -R5 ;  /* 0x000000ffff077224 */ /* 0x000fc400078e0a05 */
[----:B------:R-:W-:Y:S02]  /*5690*/  IMAD R20, R5, UR18, R20 ;  /* 0x0000001205147c24 */ /* 0x000fe4000f8e0214 */
[----:B0-----:R-:W-:Y:S02]  /*56a0*/  @P1 IMAD R15, R21, R22, R14 ;  /* 0x00000016150f1224 */ /* 0x001fe400078e020e */
[----:B------:R-:W-:Y:S01]  /*56b0*/  IMAD R18, R7, UR4, R18 ;  /* 0x0000000407127c24 */ /* 0x000fe2000f8e0212 */
[----:B------:R-:W-:Y:S01]  /*56c0*/  ULDC UR4, c[0x0][0x600] ;  /* 0x0001800000047ab9 */ /* 0x000fe20000000800 */
[----:B------:R-:W-:Y:S02]  /*56d0*/  IMAD R15, R20, UR5, R15 ;  /* 0x00000005140f7c24 */ /* 0x000fe4000f8e020f */
[----:B------:R-:W-:-:S05]  /*56e0*/  IMAD R18, R18, UR4, R9 ;  /* 0x0000000412127c24 */ /* 0x000fca000f8e0209 */
[----:B------:R-:W-:Y:S02]  /*56f0*/  SEL R9, R18, R15, !P1 ;  /* 0x0000000f12097207 */ /* 0x000fe40004800000 */
[----:B------:R-:W-:-:S07]  /*5700*/  SEL R7, R15, R18, !P1 ;  /* 0x000000120f077207 */ /* 0x000fce0004800000 */
.L_x_107:
[----:B------:R-:W-:Y:S05]  /*5710*/  BSYNC B1 ;  /* 0x0000000000017941 */ /* 0x000fea0003800000 */
.L_x_106:
[----:B------:R-:W-:-:S13]  /*5720*/  LOP3.LUT P1, RZ, R4, 0xff, RZ, 0xc0, !PT ;  /* 0x000000ff04ff7812 */ /* 0x000fda000782c0ff */
[----:B------:R-:W-:Y:S05]  /*5730*/  @P1 BRA `(.L_x_110) ;  /* 0xfffffff4004c1947 */ /* 0x000fea000383ffff */
[----:B------:R-:W-:Y:S05]  /*5740*/  BSYNC B0 ;  /* 0x0000000000007941 */ /* 0x000fea0003800000 */
.L_x_98:
[----:B------:R-:W-:-:S03]  /*5750*/  UMOV UR4, 0xffffffff ;  /* 0xffffffff00047882 */ /* 0x000fc60000000000 */
[----:B------:R-:W-:Y:S05]  /*5760*/  BRA.DIV UR4, `(.L_x_111) ;  /* 0x0000000204f47947 */ /* 0x000fea000b800000 */
[----:B------:R-:W-:-:S13]  /*5770*/  ELECT P6, URZ, PT ;  /* 0x00000000003f782f */ /* 0x000fda00038c0000 */
.L_x_124:
[----:B------:R-:W-:Y:S04]  /*5780*/  BSSY B0, `(.L_x_112) ;  /* 0x0000022000007945 */ /* 0x000fe80003800000 */
[----:B------:R-:W-:Y:S05]  /*5790*/  @!P6 BRA `(.L_x_113) ;  /* 0x000000000080e947 */ /* 0x000fea0003800000 */
[----:B------:R-:W-:-:S04]  /*57a0*/  LOP3.LUT R19, R19, 0x2, RZ, 0xfc, !PT ;  /* 0x0000000213137812 */ /* 0x000fc800078efcff */
[----:B------:R-:W-:-:S13]  /*57b0*/  ISETP.NE.AND P0, PT, R19, 0x3, PT ;  /* 0x000000031300780c */ /* 0x000fda0003f05270 */
[----:B------:R-:W-:Y:S05]  /*57c0*/  @!P0 BRA `(.L_x_114) ;  /* 0x0000000000048947 */ /* 0x000fea0003800000 */
[----:B------:R-:W-:Y:S01]  /*57d0*/  BPT.TRAP 0x1 ;  /* 0x000000040000795c */ /* 0x000fe20000300000 */
.L_x_114:
[----:B------:R-:W0:Y:S01]  /*57e0*/  S2R R3, SR_CgaCtaId ;  /* 0x0000000000037919 */ /* 0x000e220000008800 */
[----:B------:R-:W-:-:S04]  /*57f0*/  MOV R2, 0x400 ;  /* 0x0000040000027802 */ /* 0x000fc80000000f00 */
[----:B0-----:R-:W-:Y:S02]  /*5800*/  LEA R3, R3, R2, 0x18 ;  /* 0x0000000203037211 */ /* 0x001fe400078ec0ff */
[----:B------:R-:W-:-:S03]  /*5810*/  SHF.L.U32 R2, R0, 0x1f, RZ ;  /* 0x0000001f00027819 */ /* 0x000fc600000006ff */
[----:B------:R-:W-:-:S04]  /*5820*/  VIADD R3, R3, 0x18 ;  /* 0x0000001803037836 */ /* 0x000fc80000000000 */
[C---:B------:R-:W-:Y:S02]  /*5830*/  IMAD R7, R12.reuse, 0x8, R3 ;  /* 0x000000080c077824 */ /* 0x040fe400078e0203 */
[----:B------:R-:W-:Y:S02]  /*5840*/  VIADD R12, R12, 0x1 ;  /* 0x000000010c0c7836 */ /* 0x000fe40000000000 */
[----:B------:R-:W0:Y:S03]  /*5850*/  SYNCS.PHASECHK.TRANS64.TRYWAIT P0, [R7+URZ], R2 ;  /* 0x00000002070075a7 */ /* 0x000e26000800017f */
[----:B------:R-:W-:-:S04]  /*5860*/  ISETP.NE.AND P1, PT, R12, 0x3, PT ;  /* 0x000000030c00780c */ /* 0x000fc80003f25270 */
[----:B------:R-:W-:Y:S02]  /*5870*/  SEL R5, RZ, 0x1, P1 ;  /* 0x00000001ff057807 */ /* 0x000fe40000800000 */
[----:B------:R-:W-:Y:S02]  /*5880*/  SEL R12, R12, RZ, P1 ;  /* 0x000000ff0c0c7207 */ /* 0x000fe40000800000 */
[----:B------:R-:W-:-:S03]  /*5890*/  LOP3.LUT R5, R0, R5, RZ, 0x3c, !PT ;  /* 0x0000000500057212 */ /* 0x000fc600078e3cff */
[----:B------:R-:W-:Y:S01]  /*58a0*/  IMAD R9, R12, 0x8, R3 ;  /* 0x000000080c097824 */ /* 0x000fe200078e0203 */
[----:B------:R-:W-:Y:S01]  /*58b0*/  SHF.L.U32 R4, R5, 0x1f, RZ ;  /* 0x0000001f05047819 */ /* 0x000fe200000006ff */
[----:B0-----:R-:W-:Y:S06]  /*58c0*/  @!P0 BRA `(.L_x_115) ;  /* 0x0000000000bc8947 */ /* 0x001fec0003800000 */
.L_x_125:
[----:B------:R-:W1:Y:S01]  /*58d0*/  SYNCS.PHASECHK.TRANS64.TRYWAIT P0, [R9+URZ], R4 ;  /* 0x00000004090075a7 */ /* 0x000e62000800017f */
[----:B------:R-:W-:-:S05]  /*58e0*/  VIADD R0, R12, 0x1 ;  /* 0x000000010c007836 */ /* 0x000fca0000000000 */
[----:B------:R-:W-:-:S04]  /*58f0*/  ISETP.NE.AND P1, PT, R0, 0x3, PT ;  /* 0x000000030000780c */ /* 0x000fc80003f25270 */
[----:B0-----:R-:W-:Y:S02]  /*5900*/  SEL R2, RZ, 0x1, P1 ;  /* 0x00000001ff027807 */ /* 0x001fe40000800000 */
[----:B------:R-:W-:Y:S02]  /*5910*/  SEL R0, R0, RZ, P1 ;  /* 0x000000ff00007207 */ /* 0x000fe40000800000 */
[----:B------:R-:W-:Y:S01]  /*5920*/  LOP3.LUT R2, R5, R2, RZ, 0x3c, !PT ;  /* 0x0000000205027212 */ /* 0x000fe200078e3cff */
[----:B-1----:R-:W-:Y:S06]  /*5930*/  @!P0 BRA `(.L_x_116) ;  /* 0x0000000000b48947 */ /* 0x002fec0003800000 */
.L_x_126:
[----:B------:R-:W-:Y:S01]  /*5940*/  IMAD R3, R0, 0x8, R3 ;  /* 0x0000000800037824 */ /* 0x000fe200078e0203 */
[----:B------:R-:W-:-:S07]  /*5950*/  SHF.L.U32 R0, R2, 0x1f, RZ ;  /* 0x0000001f02007819 */ /* 0x000fce00000006ff */
.L_x_117:
[----:B-1----:R1:W2:Y:S02]  /*5960*/  SYNCS.PHASECHK.TRANS64.TRYWAIT P0, [R3+URZ], R0 ;  /* 0x00000000030075a7 */ /* 0x0022a4000800017f */
[----:B--2---:R-:W-:Y:S05]  /*5970*/  @!P0 NANOSLEEP.SYNCS 0x989680 ;  /* 0x009896800000895d */ /* 0x004fea0003900000 */
[----:B------:R-:W2:Y:S02]  /*5980*/  @!P0 SYNCS.PHASECHK.TRANS64 P0, [R3+URZ], R0 ;  /* 0x00000000030085a7 */ /* 0x000ea4000800007f */
[----:B--2---:R-:W-:Y:S05]  /*5990*/  @!P0 BRA `(.L_x_117) ;  /* 0xfffffffc00f08947 */ /* 0x004fea000383ffff */
.L_x_113:
[----:B------:R-:W-:Y:S05]  /*59a0*/  BSYNC B0 ;  /* 0x0000000000007941 */ /* 0x000fea0003800000 */
.L_x_112:
[----:B------:R-:W-:Y:S05]  /*59b0*/  EXIT ;  /* 0x000000000000794d */ /* 0x000fea0003800000 */
.L_x_17:
[----:B---3--:R3:W4:Y:S02]  /*59c0*/  SYNCS.PHASECHK.TRANS64.TRYWAIT P1, [R3+URZ], R0 ;  /* 0x00000000030075a7 */ /* 0x008724000802017f */
[----:B----4-:R-:W-:Y:S05]  /*59d0*/  @!P1 NANOSLEEP.SYNCS 0x989680 ;  /* 0x009896800000995d */ /* 0x010fea0003900000 */
[----:B------:R-:W4:Y:S02]  /*59e0*/  @!P1 SYNCS.PHASECHK.TRANS64 P1, [R3+URZ], R0 ;  /* 0x00000000030095a7 */ /* 0x000f24000802007f */
[----:B----4-:R-:W-:Y:S05]  /*59f0*/  @!P1 BRA `(.L_x_17) ;  /* 0xfffffffc00f09947 */ /* 0x010fea000383ffff */
[----:B------:R-:W-:Y:S05]  /*5a00*/  BRA `(.L_x_16) ;  /* 0xffffffb400f87947 */ /* 0x000fea000383ffff */
.L_x_22:
[----:B-1----:R-:W-:-:S04]  /*5a10*/  IMAD.U32 R4, RZ, RZ, UR4 ;  /* 0x00000004ff047e24 */ /* 0x002fc8000f8e00ff */
[----:B------:R1:W2:Y:S03]  /*5a20*/  SYNCS.PHASECHK.TRANS64.TRYWAIT P1, [R4+URZ], R3 ;  /* 0x00000003040075a7 */ /* 0x0002a6000802017f */
[----:B--2---:R-:W-:Y:S05]  /*5a30*/  @!P1 NANOSLEEP.SYNCS 0x989680 ;  /* 0x009896800000995d */ /* 0x004fea0003900000 */
[----:B------:R-:W2:Y:S02]  /*5a40*/  @!P1 SYNCS.PHASECHK.TRANS64 P1, [R4+URZ], R3 ;  /* 0x00000003040095a7 */ /* 0x000ea4000802007f */
[----:B--2---:R-:W-:Y:S05]  /*5a50*/  @!P1 BRA `(.L_x_22) ;  /* 0xfffffffc00ec9947 */ /* 0x004fea000383ffff */
[----:B------:R-:W-:Y:S05]  /*5a60*/  BRA `(.L_x_21) ;  /* 0xffffffb800987947 */ /* 0x000fea000383ffff */
.L_x_99:
[----:B------:R-:W-:Y:S01]  /*5a70*/  BSSY B1, `(.L_x_118) ;  /* 0x0000006000017945 */ /* 0x000fe20003800000 */
[----:B------:R-:W-:-:S07]  /*5a80*/  IMAD.MOV.U32 R15, RZ, RZ, -0x1 ;  /* 0xffffffffff0f7424 */ /* 0x000fce00078e00ff */
[----:B------:R-:W-:Y:S05]  /*5a90*/  WARPSYNC.COLLECTIVE R15, `(.L_x_119) ;  /* 0x000000000f0c7348 */ /* 0x000fea0003c00000 */
[----:B------:R-:W-:Y:S02]  /*5aa0*/  ELECT P6, UR62, PT ;  /* 0x00000000003e782f */ /* 0x000fe400038c0000 */
[----:B------:R-:W-:Y:S01]  /*5ab0*/  MOV R14, UR62 ;  /* 0x0000003e000e7c02 */ /* 0x000fe20008000f00 */
[----:B------:R-:W-:Y:S10]  /*5ac0*/  ENDCOLLECTIVE ;  /* 0x000000000000791b */ /* 0x000ff40003800000 */
.L_x_119:
[----:B------:R-:W-:Y:S05]  /*5ad0*/  BSYNC B1 ;  /* 0x0000000000017941 */ /* 0x000fea0003800000 */
.L_x_118:
[----:B------:R-:W-:Y:S05]  /*5ae0*/  BRA `(.L_x_120) ;  /* 0xfffffff0006c7947 */ /* 0x000fea000383ffff */
.L_x_102:
[----:B0-----:R0:W1:Y:S02]  /*5af0*/  SYNCS.PHASECHK.TRANS64.TRYWAIT P1, [R14+URZ+0x18], R7 ;  /* 0x000018070e0075a7 */ /* 0x001064000802017f */
[----:B-1----:R-:W-:Y:S05]  /*5b00*/  @!P1 NANOSLEEP.SYNCS 0x989680 ;  /* 0x009896800000995d */ /* 0x002fea0003900000 */
[----:B------:R-:W1:Y:S02]  /*5b10*/  @!P1 SYNCS.PHASECHK.TRANS64 P1, [R14+URZ+0x18], R7 ;  /* 0x000018070e0095a7 */ /* 0x000e64000802007f */
[----:B-1----:R-:W-:Y:S05]  /*5b20*/  @!P1 BRA `(.L_x_102) ;  /* 0xfffffffc00f09947 */ /* 0x002fea000383ffff */
[----:B------:R-:W-:Y:S05]  /*5b30*/  BRA `(.L_x_121) ;  /* 0xfffffff000a07947 */ /* 0x000fea000383ffff */
.L_x_111:
[----:B------:R-:W-:Y:S01]  /*5b40*/  BSSY B0, `(.L_x_122) ;  /* 0x0000006000007945 */ /* 0x000fe20003800000 */
[----:B------:R-:W-:-:S07]  /*5b50*/  IMAD.MOV.U32 R15, RZ, RZ, -0x1 ;  /* 0xffffffffff0f7424 */ /* 0x000fce00078e00ff */
[----:B------:R-:W-:Y:S05]  /*5b60*/  WARPSYNC.COLLECTIVE R15, `(.L_x_123) ;  /* 0x000000000f0c7348 */ /* 0x000fea0003c00000 */
[----:B------:R-:W-:Y:S02]  /*5b70*/  ELECT P6, UR62, PT ;  /* 0x00000000003e782f */ /* 0x000fe400038c0000 */
[----:B------:R-:W-:Y:S01]  /*5b80*/  MOV R14, UR62 ;  /* 0x0000003e000e7c02 */ /* 0x000fe20008000f00 */
[----:B------:R-:W-:Y:S10]  /*5b90*/  ENDCOLLECTIVE ;  /* 0x000000000000791b */ /* 0x000ff40003800000 */
.L_x_123:
[----:B------:R-:W-:Y:S05]  /*5ba0*/  BSYNC B0 ;  /* 0x0000000000007941 */ /* 0x000fea0003800000 */
.L_x_122:
[----:B------:R-:W-:Y:S05]  /*5bb0*/  BRA `(.L_x_124) ;  /* 0xfffffff800f07947 */ /* 0x000fea000383ffff */
.L_x_115:
[----:B0-----:R0:W1:Y:S02]  /*5bc0*/  SYNCS.PHASECHK.TRANS64.TRYWAIT P0, [R7+URZ], R2 ;  /* 0x00000002070075a7 */ /* 0x001064000800017f */
[----:B-1----:R-:W-:Y:S05]  /*5bd0*/  @!P0 NANOSLEEP.SYNCS 0x989680 ;  /* 0x009896800000895d */ /* 0x002fea0003900000 */
[----:B------:R-:W1:Y:S02]  /*5be0*/  @!P0 SYNCS.PHASECHK.TRANS64 P0, [R7+URZ], R2 ;  /* 0x00000002070085a7 */ /* 0x000e64000800007f */
[----:B-1----:R-:W-:Y:S05]  /*5bf0*/  @!P0 BRA `(.L_x_115) ;  /* 0xfffffffc00f08947 */ /* 0x002fea000383ffff */
[----:B------:R-:W-:Y:S05]  /*5c00*/  BRA `(.L_x_125) ;  /* 0xfffffffc00307947 */ /* 0x000fea000383ffff */
.L_x_116:
[----:B0-----:R0:W1:Y:S02]  /*5c10*/  SYNCS.PHASECHK.TRANS64.TRYWAIT P0, [R9+URZ], R4 ;  /* 0x00000004090075a7 */ /* 0x001064000800017f */
[----:B-1----:R-:W-:Y:S05]  /*5c20*/  @!P0 NANOSLEEP.SYNCS 0x989680 ;  /* 0x009896800000895d */ /* 0x002fea0003900000 */
[----:B------:R-:W1:Y:S02]  /*5c30*/  @!P0 SYNCS.PHASECHK.TRANS64 P0, [R9+URZ], R4 ;  /* 0x00000004090085a7 */ /* 0x000e64000800007f */
[----:B-1----:R-:W-:Y:S05]  /*5c40*/  @!P0 BRA `(.L_x_116) ;  /* 0xfffffffc00f08947 */ /* 0x002fea000383ffff */
[----:B------:R-:W-:Y:S05]  /*5c50*/  BRA `(.L_x_126) ;  /* 0xfffffffc00387947 */ /* 0x000fea000383ffff */
.L_x_127:
[----:B------:R-:W-:-:S00]  /*5c60*/  BRA `(.L_x_127) ;  /* 0xfffffffc00fc7947 */ /* 0x000fc0000383ffff */
[----:B------:R-:W-:-:S00]  /*5c70*/  NOP ;  /* 0x0000000000007918 */ /* 0x000fc00000000000 */
        /* <DEDUP_REMOVED lines=8> */
.L_x_128:


//--------------------- .nv.global.init           --------------------------
	.section	.nv.global.init,"aw",@progbits
.nv.global.init:
	.type		$str$22,@object
	.size		$str$22,($str$23 - $str$22)
$str$22:
        /*0000*/ 	.byte	0x6b, 0x5f, 0x74, 0x69, 0x6c, 0x65, 0x5f, 0x63, 0x6f, 0x75, 0x6e, 0x74, 0x20, 0x3e, 0x3d, 0x20
        /*0010*/ 	.byte	0x31, 0x00
	.type		$str$23,@object
	.size		$str$23,(__unnamed_1 - $str$23)
$str$23:
        /*0012*/ 	.byte	0x2f, 0x74, 0x6d, 0x70, 0x2f, 0x63, 0x75, 0x74, 0x6c, 0x61, 0x73, 0x73, 0x5f, 0x73, 0x77, 0x65
        /*0022*/ 	.byte	0x65, 0x70, 0x5f, 0x73, 0x72, 0x63, 0x2f, 0x69, 0x6e, 0x63, 0x6c, 0x75, 0x64, 0x65, 0x2f, 0x63
        /*0032*/ 	.byte	0x75, 0x74, 0x6c, 0x61, 0x73, 0x73, 0x2f, 0x67, 0x65, 0x6d, 0x6d, 0x2f, 0x63, 0x6f, 0x6c, 0x6c
        /*0042*/ 	.byte	0x65, 0x63, 0x74, 0x69, 0x76, 0x65, 0x2f, 0x73, 0x6d, 0x39, 0x30, 0x5f, 0x6d, 0x6d, 0x61, 0x5f
        /*0052*/ 	.byte	0x74, 0x6d, 0x61, 0x5f, 0x67, 0x6d, 0x6d, 0x61, 0x5f, 0x73, 0x73, 0x5f, 0x77, 0x61, 0x72, 0x70
        /*0062*/ 	.byte	0x73, 0x70, 0x65, 0x63, 0x69, 0x61, 0x6c, 0x69, 0x7a, 0x65, 0x64, 0x2e, 0x68, 0x70, 0x70, 0x00
	.type		__unnamed_1,@object
	.size		__unnamed_1,(.L_0 - __unnamed_1)
__unnamed_1:
        /*0072*/ 	.byte	0x76, 0x6f, 0x69, 0x64, 0x20, 0x63, 0x75, 0x74, 0x6c, 0x61, 0x73, 0x73, 0x3a, 0x3a, 0x67, 0x65
        /* <DEDUP_REMOVED lines=180> */
        /*0bc2*/ 	.byte	0x5d, 0x00
.L_0:


//--------------------- .nv.shared._ZN7cutlass13device_kernelINS_4gemm6kernel13GemmUniversalIN4cute5tupleIJiiiiEEENS1_10collective13CollectiveMmaINS1_34MainloopSm90TmaGmmaWarpSpecializedILi3ENS5_IJNS4_1CILi1EEESB_SB_EEENS1_35KernelTmaWarpSpecializedCooperativeEEENS5_IJNSA_ILi128EEENSA_ILi64EEENSA_ILi32EEEEEENS_10bfloat16_tENS5_IJlSB_lEEESJ_SK_NS4_8TiledMMAINS4_8MMA_AtomIJNS4_4SM904GMMA27MMA_64x64x16_F32BF16BF16_SSILNSO_5MajorE0ELSQ_0ELNSO_7ScaleInE1ELSR_1EEEEEENS4_6LayoutINS5_IJNSA_ILi2EEESB_SB_EEENS5_IJSB_NSA_ILi0EEESX_EEEEENS5_IJNS4_10UnderscoreES10_S10_EEEEENS4_13SM90_TMA_LOADENS4_14ComposedLayoutINS4_7SwizzleILi2ELi4ELi3EEENS4_18smem_ptr_flag_bitsILi16EEENSU_INS5_IJNSA_ILi8EEESH_EEENS5_IJSH_SB_EEEEEEEvNS4_8identityES13_S1D_vS1E_EENS_8epilogue10collective6detail29Sm90TmaWarpSpecializedAdapterINS1H_15DefaultEpilogueISJ_SK_SK_NS1G_6thread17LinearCombinationISJ_Li1EffLNS1L_9ScaleType4KindE0ELNS_15FloatRoundStyleE2ESJ_EENS1_15EpilogueDefaultEEEEEvvEEEEvNT_6ParamsE --------------------------
	.section	.nv.shared._ZN7cutlass13device_kernelINS_4gemm6kernel13GemmUniversalIN4cute5tupleIJiiiiEEENS1_10collective13CollectiveMmaINS1_34MainloopSm90TmaGmmaWarpSpecializedILi3ENS5_IJNS4_1CILi1EEESB_SB_EEENS1_35KernelTmaWarpSpecializedCooperativeEEENS5_IJNSA_ILi128EEENSA_ILi64EEENSA_ILi32EEEEEENS_10bfloat16_tENS5_IJlSB_lEEESJ_SK_NS4_8TiledMMAINS4_8MMA_AtomIJNS4_4SM904GMMA27MMA_64x64x16_F32BF16BF16_SSILNSO_5MajorE0ELSQ_0ELNSO_7ScaleInE1ELSR_1EEEEEENS4_6LayoutINS5_IJNSA_ILi2EEESB_SB_EEENS5_IJSB_NSA_ILi0EEESX_EEEEENS5_IJNS4_10UnderscoreES10_S10_EEEEENS4_13SM90_TMA_LOADENS4_14ComposedLayoutINS4_7SwizzleILi2ELi4ELi3EEENS4_18smem_ptr_flag_bitsILi16EEENSU_INS5_IJNSA_ILi8EEESH_EEENS5_IJSH_SB_EEEEEEEvNS4_8identityES13_S1D_vS1E_EENS_8epilogue10collective6detail29Sm90TmaWarpSpecializedAdapterINS1H_15DefaultEpilogueISJ_SK_SK_NS1G_6thread17LinearCombinationISJ_Li1EffLNS1L_9ScaleType4KindE0ELNS_15FloatRoundStyleE2ESJ_EENS1_15EpilogueDefaultEEEEEvvEEEEvNT_6ParamsE,"aw",@nobits
	.sectionflags	@""
	.align	16
	.zero		1024


//--------------------- .nv.shared.reserved.0     --------------------------
	.section	.nv.shared.reserved.0,"aw",@nobits
	.weak		__nv_reservedSMEM_offset_0_alias
	.size		__nv_reservedSMEM_offset_0_alias, 0, 0
	.other		__nv_reservedSMEM_offset_0_alias,@"STO_CUDA_RESERVED_SHARED STV_DEFAULT"
__nv_reservedSMEM_offset_0_alias:
	.zero		0


//--------------------- .nv.global                --------------------------
	.section	.nv.global,"aw",@nobits
.nv.global:
	.type		_ZN39_INTERNAL_4e8828f2_4_k_cu_c3df89b3_27314cute1_E,@object
	.size		_ZN39_INTERNAL_4e8828f2_4_k_cu_c3df89b3_27314cute1_E,(_ZN39_INTERNAL_4e8828f2_4_k_cu_c3df89b3_27314cuda3std3__45__cpo6cbeginE - _ZN39_INTERNAL_4e8828f2_4_k_cu_c3df89b3_27314cute1_E)
_ZN39_INTERNAL_4e8828f2_4_k_cu_c3df89b3_27314cute1_E:
	.zero		1
	.type		_ZN39_INTERNAL_4e8828f2_4_k_cu_c3df89b3_27314cuda3std3__45__cpo6cbeginE,@object
	.size		_ZN39_INTERNAL_4e8828f2_4_k_cu_c3df89b3_27314cuda3std3__45__cpo6cbeginE,(_ZN39_INTERNAL_4e8828f2_4_k_cu_c3df89b3_27314cuda3std3__48in_placeE - _ZN39_INTERNAL_4e8828f2_4_k_cu_c3df89b3_27314cuda3std3__45__cpo6cbeginE)
_ZN39_INTERNAL_4e8828f2_4_k_cu_c3df89b3_27314cuda3std3__45__cpo6cbeginE:
	.zero		1
	.type		_ZN39_INTERNAL_4e8828f2_4_k_cu_c3df89b3_27314cuda3std3__48in_placeE,@object
	.size		_ZN39_INTERNAL_4e8828f2_4_k_cu_c3df89b3_27314cuda3std3__48in_placeE,(_ZN39_INTERNAL_4e8828f2_4_k_cu_c3df89b3_27314cuda3std6ranges3__45__cpo9iter_moveE - _ZN39_INTERNAL_4e8828f2_4_k_cu_c3df89b3_27314cuda3std3__48in_placeE)
_ZN39_INTERNAL_4e8828f2_4_k_cu_c3df89b3_27314cuda3std3__48in_placeE:
	.zero		1
	.type		_ZN39_INTERNAL_4e8828f2_4_k_cu_c3df89b3_27314cuda3std6ranges3__45__cpo9iter_moveE,@object
	.size		_ZN39_INTERNAL_4e8828f2_4_k_cu_c3df89b3_27314cuda3std6ranges3__45__cpo9iter_moveE,(_ZN39_INTERNAL_4e8828f2_4_k_cu_c3df89b3_27314cuda3std3__45__cpo5beginE - _ZN39_INTERNAL_4e8828f2_4_k_cu_c3df89b3_27314cuda3std6ranges3__45__cpo9iter_moveE)
_ZN39_INTERNAL_4e8828f2_4_k_cu_c3df89b3_27314cuda3std6ranges3__45__cpo9iter_moveE:
	.zero		1
	.type		_ZN39_INTERNAL_4e8828f2_4_k_cu_c3df89b3_27314cuda3std3__45__cpo5beginE,@object
	.size		_ZN39_INTERNAL_4e8828f2_4_k_cu_c3df89b3_27314cuda3std3__45__cpo5beginE,(_ZN39_INTERNAL_4e8828f2_4_k_cu_c3df89b3_27314cuda3std3__441_GLOBAL__N__4e8828f2_4_k_cu_c3df89b3_27316ignoreE - _ZN39_INTERNAL_4e8828f2_4_k_cu_c3df89b3_27314cuda3std3__45__cpo5beginE)
_ZN39_INTERNAL_4e8828f2_4_k_cu_c3df89b3_27314cuda3std3__45__cpo5beginE:
	.zero		1
	.type		_ZN39_INTERNAL_4e8828f2_4_k_cu_c3df89b3_27314cuda3std3__441_GLOBAL__N__4e8828f2_4_k_cu_c3df89b3_27316ignoreE,@object
	.size		_ZN39_INTERNAL_4e8828f2_4_k_cu_c3df89b3_27314cuda3std3__441_GLOBAL__N__4e8828f2_4_k_cu_c3df89b3_27316ignoreE,(_ZN39_INTERNAL_4e8828f2_4_k_cu_c3df89b3_27314cute7productE - _ZN39_INTERNAL_4e8828f2_4_k_cu_c3df89b3_27314cuda3std3__441_GLOBAL__N__4e8828f2_4_k_cu_c3df89b3_27316ignoreE)
_ZN39_INTERNAL_4e8828f2_4_k_cu_c3df89b3_27314cuda3std3__441_GLOBAL__N__4e8828f2_4_k_cu_c3df89b3_27316ignoreE:
	.zero		1
	.type		_ZN39_INTERNAL_4e8828f2_4_k_cu_c3df89b3_27314cute7productE,@object
	.size		_ZN39_INTERNAL_4e8828f2_4_k_cu_c3df89b3_27314cute7productE,(_ZN39_INTERNAL_4e8828f2_4_k_cu_c3df89b3_27314cuda3std3__45__cpo3endE - _ZN39_INTERNAL_4e8828f2_4_k_cu_c3df89b3_27314cute7productE)
_ZN39_INTERNAL_4e8828f2_4_k_cu_c3df89b3_27314cute7productE:
	.zero		1
	.type		_ZN39_INTERNAL_4e8828f2_4_k_cu_c3df89b3_27314cuda3std3__45__cpo3endE,@object
	.size		_ZN39_INTERNAL_4e8828f2_4_k_cu_c3df89b3_27314cuda3std3__45__cpo3endE,(_ZN39_INTERNAL_4e8828f2_4_k_cu_c3df89b3_27314cuda3std3__419piecewise_constructE - _ZN39_INTERNAL_4e8828f2_4_k_cu_c3df89b3_27314cuda3std3__45__cpo3endE)
_ZN39_INTERNAL_4e8828f2_4_k_cu_c3df89b3_27314cuda3std3__45__cpo3endE:
	.zero		1
	.type		_ZN39_INTERNAL_4e8828f2_4_k_cu_c3df89b3_27314cuda3std3__419piecewise_constructE,@object
	.size		_ZN39_INTERNAL_4e8828f2_4_k_cu_c3df89b3_27314cuda3std3__419piecewise_constructE,(_ZN39_INTERNAL_4e8828f2_4_k_cu_c3df89b3_27314cuda3std3__45__cpo4cendE - _ZN39_INTERNAL_4e8828f2_4_k_cu_c3df89b3_27314cuda3std3__419piecewise_constructE)
_ZN39_INTERNAL_4e8828f2_4_k_cu_c3df89b3_27314cuda3std3__419piecewise_constructE:
	.zero		1
	.type		_ZN39_INTERNAL_4e8828f2_4_k_cu_c3df89b3_27314cuda3std3__45__cpo4cendE,@object
	.size		_ZN39_INTERNAL_4e8828f2_4_k_cu_c3df89b3_27314cuda3std3__45__cpo4cendE,(_ZN39_INTERNAL_4e8828f2_4_k_cu_c3df89b3_27314cuda3std6ranges3__45__cpo4swapE - _ZN39_INTERNAL_4e8828f2_4_k_cu_c3df89b3_27314cuda3std3__45__cpo4cendE)
_ZN39_INTERNAL_4e8828f2_4_k_cu_c3df89b3_27314cuda3std3__45__cpo4cendE:
	.zero		1
	.type		_ZN39_INTERNAL_4e8828f2_4_k_cu_c3df89b3_27314cuda3std6ranges3__45__cpo4swapE,@object
	.size		_ZN39_INTERNAL_4e8828f2_4_k_cu_c3df89b3_27314cuda3std6ranges3__45__cpo4swapE,(.L_8 - _ZN39_INTERNAL_4e8828f2_4_k_cu_c3df89b3_27314cuda3std6ranges3__45__cpo4swapE)
_ZN39_INTERNAL_4e8828f2_4_k_cu_c3df89b3_27314cuda3std6ranges3__45__cpo4swapE:
	.zero		1
.L_8:


//--------------------- .nv.constant0._ZN7cutlass13device_kernelINS_4gemm6kernel13GemmUniversalIN4cute5tupleIJiiiiEEENS1_10collective13CollectiveMmaINS1_34MainloopSm90TmaGmmaWarpSpecializedILi3ENS5_IJNS4_1CILi1EEESB_SB_EEENS1_35KernelTmaWarpSpecializedCooperativeEEENS5_IJNSA_ILi128EEENSA_ILi64EEENSA_ILi32EEEEEENS_10bfloat16_tENS5_IJlSB_lEEESJ_SK_NS4_8TiledMMAINS4_8MMA_AtomIJNS4_4SM904GMMA27MMA_64x64x16_F32BF16BF16_SSILNSO_5MajorE0ELSQ_0ELNSO_7ScaleInE1ELSR_1EEEEEENS4_6LayoutINS5_IJNSA_ILi2EEESB_SB_EEENS5_IJSB_NSA_ILi0EEESX_EEEEENS5_IJNS4_10UnderscoreES10_S10_EEEEENS4_13SM90_TMA_LOADENS4_14ComposedLayoutINS4_7SwizzleILi2ELi4ELi3EEENS4_18smem_ptr_flag_bitsILi16EEENSU_INS5_IJNSA_ILi8EEESH_EEENS5_IJSH_SB_EEEEEEEvNS4_8identityES13_S1D_vS1E_EENS_8epilogue10collective6detail29Sm90TmaWarpSpecializedAdapterINS1H_15DefaultEpilogueISJ_SK_SK_NS1G_6thread17LinearCombinationISJ_Li1EffLNS1L_9ScaleType4KindE0ELNS_15FloatRoundStyleE2ESJ_EENS1_15EpilogueDefaultEEEEEvvEEEEvNT_6ParamsE --------------------------
	.section	.nv.constant0._ZN7cutlass13device_kernelINS_4gemm6kernel13GemmUniversalIN4cute5tupleIJiiiiEEENS1_10collective13CollectiveMmaINS1_34MainloopSm90TmaGmmaWarpSpecializedILi3ENS5_IJNS4_1CILi1EEESB_SB_EEENS1_35KernelTmaWarpSpecializedCooperativeEEENS5_IJNSA_ILi128EEENSA_ILi64EEENSA_ILi32EEEEEENS_10bfloat16_tENS5_IJlSB_lEEESJ_SK_NS4_8TiledMMAINS4_8MMA_AtomIJNS4_4SM904GMMA27MMA_64x64x16_F32BF16BF16_SSILNSO_5MajorE0ELSQ_0ELNSO_7ScaleInE1ELSR_1EEEEEENS4_6LayoutINS5_IJNSA_ILi2EEESB_SB_EEENS5_IJSB_NSA_ILi0EEESX_EEEEENS5_IJNS4_10UnderscoreES10_S10_EEEEENS4_13SM90_TMA_LOADENS4_14ComposedLayoutINS4_7SwizzleILi2ELi4ELi3EEENS4_18smem_ptr_flag_bitsILi16EEENSU_INS5_IJNSA_ILi8EEESH_EEENS5_IJSH_SB_EEEEEEEvNS4_8identityES13_S1D_vS1E_EENS_8epilogue10collective6detail29Sm90TmaWarpSpecializedAdapterINS1H_15DefaultEpilogueISJ_SK_SK_NS1G_6thread17LinearCombinationISJ_Li1EffLNS1L_9ScaleType4KindE0ELNS_15FloatRoundStyleE2ESJ_EENS1_15EpilogueDefaultEEEEEvvEEEEvNT_6ParamsE,"a",@progbits
	.sectionflags	@""
	.align	4
.nv.constant0._ZN7cutlass13device_kernelINS_4gemm6kernel13GemmUniversalIN4cute5tupleIJiiiiEEENS1_10collective13CollectiveMmaINS1_34MainloopSm90TmaGmmaWarpSpecializedILi3ENS5_IJNS4_1CILi1EEESB_SB_EEENS1_35KernelTmaWarpSpecializedCooperativeEEENS5_IJNSA_ILi128EEENSA_ILi64EEENSA_ILi32EEEEEENS_10bfloat16_tENS5_IJlSB_lEEESJ_SK_NS4_8TiledMMAINS4_8MMA_AtomIJNS4_4SM904GMMA27MMA_64x64x16_F32BF16BF16_SSILNSO_5MajorE0ELSQ_0ELNSO_7ScaleInE1ELSR_1EEEEEENS4_6LayoutINS5_IJNSA_ILi2EEESB_SB_EEENS5_IJSB_NSA_ILi0EEESX_EEEEENS5_IJNS4_10UnderscoreES10_S10_EEEEENS4_13SM90_TMA_LOADENS4_14ComposedLayoutINS4_7SwizzleILi2ELi4ELi3EEENS4_18smem_ptr_flag_bitsILi16EEENSU_INS5_IJNSA_ILi8EEESH_EEENS5_IJSH_SB_EEEEEEEvNS4_8identityES13_S1D_vS1E_EENS_8epilogue10collective6detail29Sm90TmaWarpSpecializedAdapterINS1H_15DefaultEpilogueISJ_SK_SK_NS1G_6thread17LinearCombinationISJ_Li1EffLNS1L_9ScaleType4KindE0ELNS_15FloatRoundStyleE2ESJ_EENS1_15EpilogueDefaultEEEEEvvEEEEvNT_6ParamsE:
	.zero		1664


//--------------------- SYMBOLS --------------------------

	.type		.nv.reservedSmem.offset0,@object
	.size		.nv.reservedSmem.offset0,0x4
	.type		__assertfail,@function
